//
// Generated by NVIDIA NVVM Compiler
//
// Compiler Build ID: CL-36424714
// Cuda compilation tools, release 13.0, V13.0.88
// Based on NVVM 20.0.0
//

.version 9.0
.target sm_100
.address_size 64

	// .globl	_Z5saxpyifPfS_
.extern .func  (.param .b32 func_retval0) vprintf
(
	.param .b64 vprintf_param_0,
	.param .b64 vprintf_param_1
)
;
.func  (.param .b64 func_retval0) __internal_accurate_pow
(
	.param .b64 __internal_accurate_pow_param_0
)
;
.global .align 1 .b8 $str[31] = {65, 102, 116, 101, 114, 32, 105, 110, 116, 101, 114, 112, 111, 108, 32, 97, 58, 32, 37, 100, 32, 98, 58, 32, 37, 100, 32, 37, 102, 10};
.global .align 1 .b8 $str$1[11] = {32, 32, 32, 32, 45, 62, 32, 37, 102, 10};
.global .align 1 .b8 $str$2[16] = {114, 101, 115, 32, 61, 32, 37, 100, 32, 37, 100, 32, 37, 100, 10};
.global .align 4 .b8 __cudart_i2opi_f[24] = {65, 144, 67, 60, 153, 149, 98, 219, 192, 221, 52, 245, 209, 87, 39, 252, 41, 21, 68, 78, 110, 131, 249, 162};

.visible .entry _Z5saxpyifPfS_(
	.param .u32 _Z5saxpyifPfS__param_0,
	.param .f32 _Z5saxpyifPfS__param_1,
	.param .u64 .ptr .align 1 _Z5saxpyifPfS__param_2,
	.param .u64 .ptr .align 1 _Z5saxpyifPfS__param_3
)
{
	.reg .pred 	%p<2>;
	.reg .b32 	%r<6>;
	.reg .b32 	%f<5>;
	.reg .b64 	%rd<8>;

	ld.param.u32 	%r2, [_Z5saxpyifPfS__param_0];
	ld.param.f32 	%f1, [_Z5saxpyifPfS__param_1];
	ld.param.u64 	%rd1, [_Z5saxpyifPfS__param_2];
	ld.param.u64 	%rd2, [_Z5saxpyifPfS__param_3];
	mov.u32 	%r3, %ctaid.x;
	mov.u32 	%r4, %ntid.x;
	mov.u32 	%r5, %tid.x;
	mad.lo.s32 	%r1, %r3, %r4, %r5;
	setp.ge.s32 	%p1, %r1, %r2;
	@%p1 bra 	$L__BB0_2;
	cvta.to.global.u64 	%rd3, %rd1;
	cvta.to.global.u64 	%rd4, %rd2;
	mul.wide.s32 	%rd5, %r1, 4;
	add.s64 	%rd6, %rd3, %rd5;
	ld.global.f32 	%f2, [%rd6];
	add.s64 	%rd7, %rd4, %rd5;
	ld.global.f32 	%f3, [%rd7];
	fma.rn.f32 	%f4, %f1, %f2, %f3;
	st.global.f32 	[%rd7], %f4;
$L__BB0_2:
	ret;

}
	// .globl	_Z12checkGeneralRPiS0_iiiiiddf
.visible .entry _Z12checkGeneralRPiS0_iiiiiddf(
	.param .u64 .ptr .align 1 _Z12checkGeneralRPiS0_iiiiiddf_param_0,
	.param .u64 .ptr .align 1 _Z12checkGeneralRPiS0_iiiiiddf_param_1,
	.param .u32 _Z12checkGeneralRPiS0_iiiiiddf_param_2,
	.param .u32 _Z12checkGeneralRPiS0_iiiiiddf_param_3,
	.param .u32 _Z12checkGeneralRPiS0_iiiiiddf_param_4,
	.param .u32 _Z12checkGeneralRPiS0_iiiiiddf_param_5,
	.param .u32 _Z12checkGeneralRPiS0_iiiiiddf_param_6,
	.param .f64 _Z12checkGeneralRPiS0_iiiiiddf_param_7,
	.param .f64 _Z12checkGeneralRPiS0_iiiiiddf_param_8,
	.param .f32 _Z12checkGeneralRPiS0_iiiiiddf_param_9
)
{
	.local .align 16 .b8 	__local_depot1[48];
	.reg .b64 	%SP;
	.reg .b64 	%SPL;
	.reg .pred 	%p<179>;
	.reg .b32 	%r<789>;
	.reg .b32 	%f<524>;
	.reg .b64 	%rd<324>;
	.reg .b64 	%fd<111>;

	mov.u64 	%SPL, __local_depot1;
	cvta.local.u64 	%SP, %SPL;
	ld.param.u64 	%rd70, [_Z12checkGeneralRPiS0_iiiiiddf_param_0];
	ld.param.u64 	%rd69, [_Z12checkGeneralRPiS0_iiiiiddf_param_1];
	ld.param.u32 	%r215, [_Z12checkGeneralRPiS0_iiiiiddf_param_2];
	ld.param.u32 	%r216, [_Z12checkGeneralRPiS0_iiiiiddf_param_3];
	ld.param.u32 	%r217, [_Z12checkGeneralRPiS0_iiiiiddf_param_4];
	ld.param.u32 	%r218, [_Z12checkGeneralRPiS0_iiiiiddf_param_5];
	ld.param.u32 	%r219, [_Z12checkGeneralRPiS0_iiiiiddf_param_6];
	ld.param.f64 	%fd27, [_Z12checkGeneralRPiS0_iiiiiddf_param_8];
	ld.param.f32 	%f95, [_Z12checkGeneralRPiS0_iiiiiddf_param_9];
	cvta.to.global.u64 	%rd1, %rd70;
	add.u64 	%rd2, %SPL, 0;
	add.u64 	%rd3, %SPL, 0;
	add.u64 	%rd4, %SPL, 0;
	add.u64 	%rd5, %SPL, 0;
	mov.u32 	%r220, %ctaid.x;
	shl.b32 	%r221, %r220, 8;
	mov.u32 	%r222, %tid.x;
	add.s32 	%r223, %r221, %r222;
	rem.s32 	%r1, %r223, %r215;
	rem.s32 	%r2, %r223, %r216;
	setp.lt.s32 	%p4, %r217, 1;
	mov.f32 	%f500, 0f00000000;
	@%p4 bra 	$L__BB1_33;
	setp.lt.s32 	%p5, %r218, 1;
	mov.b32 	%r3, %f95;
	shr.u32 	%r224, %r3, 23;
	and.b32  	%r225, %r224, 224;
	add.s32 	%r226, %r225, -128;
	shl.b32 	%r227, %r3, 8;
	or.b32  	%r4, %r227, -2147483648;
	shr.u32 	%r228, %r226, 5;
	and.b32  	%r5, %r224, 31;
	cvt.u64.u32 	%rd75, %r228;
	neg.s64 	%rd6, %rd75;
	sub.s32 	%r6, 32, %r5;
	@%p5 bra 	$L__BB1_33;
	mul.f32 	%f99, %f95, 0f3F22F983;
	cvt.rni.s32.f32 	%r230, %f99;
	cvt.rn.f32.s32 	%f100, %r230;
	shl.b64 	%rd76, %rd6, 2;
	add.s64 	%rd7, %rd2, %rd76;
	add.s64 	%rd8, %rd5, %rd76;
	add.s64 	%rd9, %rd4, %rd76;
	add.s64 	%rd10, %rd3, %rd76;
	mov.f32 	%f500, 0f00000000;
	mul.rn.f32 	%f101, %f95, %f500;
	abs.f32 	%f102, %f95;
	setp.eq.f32 	%p6, %f102, 0f7F800000;
	setp.ltu.f32 	%p7, %f102, 0f47CE4780;
	or.pred  	%p1, %p7, %p6;
	selp.b32 	%r7, %r230, 0, %p7;
	fma.rn.f32 	%f103, %f100, 0fBFC90FDA, %f95;
	fma.rn.f32 	%f104, %f100, 0fB3A22168, %f103;
	fma.rn.f32 	%f105, %f100, 0fA7C234C5, %f104;
	selp.f32 	%f1, %f105, %f101, %p7;
	cvt.rn.f32.s32 	%f2, %r216;
	cvt.rn.f32.s32 	%f3, %r215;
	cvt.rn.f32.s32 	%f4, %r2;
	cvt.rn.f32.s32 	%f5, %r1;
	mov.b32 	%r713, 0;
$L__BB1_3:
	cvt.rn.f32.u32 	%f7, %r713;
	mov.b32 	%r714, 0;
$L__BB1_4:
	mov.u32 	%r718, %r7;
	mov.f32 	%f501, %f1;
	@%p1 bra 	$L__BB1_10;
	mov.b64 	%rd300, 0;
	mov.b32 	%r715, 0;
$L__BB1_6:
	.pragma "nounroll";
	mul.wide.u32 	%rd78, %r715, 4;
	mov.u64 	%rd79, __cudart_i2opi_f;
	add.s64 	%rd80, %rd79, %rd78;
	ld.global.nc.u32 	%r233, [%rd80];
	mad.wide.u32 	%rd81, %r233, %r4, %rd300;
	shr.u64 	%rd300, %rd81, 32;
	add.s64 	%rd82, %rd2, %rd78;
	st.local.u32 	[%rd82], %rd81;
	add.s32 	%r715, %r715, 1;
	setp.ne.s32 	%p8, %r715, 6;
	@%p8 bra 	$L__BB1_6;
	setp.eq.s32 	%p9, %r5, 0;
	st.local.u32 	[%rd2+24], %rd300;
	ld.local.u32 	%r716, [%rd7+24];
	ld.local.u32 	%r717, [%rd7+20];
	@%p9 bra 	$L__BB1_9;
	shl.b32 	%r234, %r716, %r5;
	shr.u32 	%r235, %r717, %r6;
	add.s32 	%r716, %r235, %r234;
	shl.b32 	%r236, %r717, %r5;
	ld.local.u32 	%r237, [%rd7+16];
	shr.u32 	%r238, %r237, %r6;
	add.s32 	%r717, %r238, %r236;
$L__BB1_9:
	setp.lt.s32 	%p10, %r3, 0;
	shr.u32 	%r239, %r716, 30;
	shf.l.wrap.b32 	%r240, %r717, %r716, 2;
	shl.b32 	%r241, %r717, 2;
	shr.u32 	%r242, %r240, 31;
	add.s32 	%r243, %r242, %r239;
	neg.s32 	%r244, %r243;
	selp.b32 	%r718, %r244, %r243, %p10;
	xor.b32  	%r245, %r240, %r3;
	shr.s32 	%r246, %r240, 31;
	xor.b32  	%r247, %r246, %r240;
	xor.b32  	%r248, %r246, %r241;
	cvt.u64.u32 	%rd83, %r247;
	shl.b64 	%rd84, %rd83, 32;
	cvt.u64.u32 	%rd85, %r248;
	or.b64  	%rd86, %rd84, %rd85;
	cvt.rn.f64.s64 	%fd28, %rd86;
	mul.f64 	%fd29, %fd28, 0d3BF921FB54442D19;
	cvt.rn.f32.f64 	%f106, %fd29;
	neg.f32 	%f107, %f106;
	setp.lt.s32 	%p11, %r245, 0;
	selp.f32 	%f501, %f107, %f106, %p11;
$L__BB1_10:
	add.s32 	%r249, %r718, 1;
	mul.rn.f32 	%f108, %f501, %f501;
	and.b32  	%r250, %r718, 1;
	setp.eq.b32 	%p12, %r250, 1;
	selp.f32 	%f109, %f501, 0f3F800000, %p12;
	fma.rn.f32 	%f110, %f108, %f109, 0f00000000;
	fma.rn.f32 	%f111, %f108, 0f37CBAC00, 0fBAB607ED;
	selp.f32 	%f112, 0fB94D4153, %f111, %p12;
	selp.f32 	%f113, 0f3C0885E4, 0f3D2AAABB, %p12;
	fma.rn.f32 	%f114, %f112, %f108, %f113;
	selp.f32 	%f115, 0fBE2AAAA8, 0fBEFFFFFF, %p12;
	fma.rn.f32 	%f116, %f114, %f108, %f115;
	fma.rn.f32 	%f117, %f116, %f110, %f109;
	and.b32  	%r251, %r249, 2;
	setp.eq.s32 	%p13, %r251, 0;
	mov.f32 	%f118, 0f00000000;
	sub.f32 	%f119, %f118, %f117;
	selp.f32 	%f120, %f117, %f119, %p13;
	fma.rn.f32 	%f11, %f120, %f7, %f5;
	cvt.rn.f32.u32 	%f12, %r714;
	mov.u32 	%r722, %r7;
	mov.f32 	%f502, %f1;
	@%p1 bra 	$L__BB1_16;
	mov.b64 	%rd301, 0;
	mov.b32 	%r719, 0;
$L__BB1_12:
	.pragma "nounroll";
	mul.wide.u32 	%rd88, %r719, 4;
	mov.u64 	%rd89, __cudart_i2opi_f;
	add.s64 	%rd90, %rd89, %rd88;
	ld.global.nc.u32 	%r253, [%rd90];
	mad.wide.u32 	%rd91, %r253, %r4, %rd301;
	shr.u64 	%rd301, %rd91, 32;
	add.s64 	%rd92, %rd5, %rd88;
	st.local.u32 	[%rd92], %rd91;
	add.s32 	%r719, %r719, 1;
	setp.ne.s32 	%p14, %r719, 6;
	@%p14 bra 	$L__BB1_12;
	setp.eq.s32 	%p15, %r5, 0;
	st.local.u32 	[%rd5+24], %rd301;
	ld.local.u32 	%r720, [%rd8+24];
	ld.local.u32 	%r721, [%rd8+20];
	@%p15 bra 	$L__BB1_15;
	shl.b32 	%r254, %r720, %r5;
	shr.u32 	%r255, %r721, %r6;
	add.s32 	%r720, %r255, %r254;
	shl.b32 	%r256, %r721, %r5;
	ld.local.u32 	%r257, [%rd8+16];
	shr.u32 	%r258, %r257, %r6;
	add.s32 	%r721, %r258, %r256;
$L__BB1_15:
	setp.lt.s32 	%p16, %r3, 0;
	shr.u32 	%r259, %r720, 30;
	shf.l.wrap.b32 	%r260, %r721, %r720, 2;
	shl.b32 	%r261, %r721, 2;
	shr.u32 	%r262, %r260, 31;
	add.s32 	%r263, %r262, %r259;
	neg.s32 	%r264, %r263;
	selp.b32 	%r722, %r264, %r263, %p16;
	xor.b32  	%r265, %r260, %r3;
	shr.s32 	%r266, %r260, 31;
	xor.b32  	%r267, %r266, %r260;
	xor.b32  	%r268, %r266, %r261;
	cvt.u64.u32 	%rd93, %r267;
	shl.b64 	%rd94, %rd93, 32;
	cvt.u64.u32 	%rd95, %r268;
	or.b64  	%rd96, %rd94, %rd95;
	cvt.rn.f64.s64 	%fd30, %rd96;
	mul.f64 	%fd31, %fd30, 0d3BF921FB54442D19;
	cvt.rn.f32.f64 	%f121, %fd31;
	neg.f32 	%f122, %f121;
	setp.lt.s32 	%p17, %r265, 0;
	selp.f32 	%f502, %f122, %f121, %p17;
$L__BB1_16:
	mul.rn.f32 	%f123, %f502, %f502;
	and.b32  	%r269, %r722, 1;
	setp.eq.b32 	%p18, %r269, 1;
	selp.f32 	%f124, 0f3F800000, %f502, %p18;
	fma.rn.f32 	%f125, %f123, %f124, 0f00000000;
	fma.rn.f32 	%f126, %f123, 0f37CBAC00, 0fBAB607ED;
	selp.f32 	%f127, %f126, 0fB94D4153, %p18;
	selp.f32 	%f128, 0f3D2AAABB, 0f3C0885E4, %p18;
	fma.rn.f32 	%f129, %f127, %f123, %f128;
	selp.f32 	%f130, 0fBEFFFFFF, 0fBE2AAAA8, %p18;
	fma.rn.f32 	%f131, %f129, %f123, %f130;
	fma.rn.f32 	%f132, %f131, %f125, %f124;
	and.b32  	%r270, %r722, 2;
	setp.eq.s32 	%p19, %r270, 0;
	mov.f32 	%f133, 0f00000000;
	sub.f32 	%f134, %f133, %f132;
	selp.f32 	%f135, %f132, %f134, %p19;
	mul.f32 	%f136, %f135, %f12;
	sub.f32 	%f15, %f11, %f136;
	mov.u32 	%r726, %r7;
	mov.f32 	%f503, %f1;
	@%p1 bra 	$L__BB1_22;
	mov.b64 	%rd302, 0;
	mov.b32 	%r723, 0;
$L__BB1_18:
	.pragma "nounroll";
	mul.wide.u32 	%rd98, %r723, 4;
	mov.u64 	%rd99, __cudart_i2opi_f;
	add.s64 	%rd100, %rd99, %rd98;
	ld.global.nc.u32 	%r272, [%rd100];
	mad.wide.u32 	%rd101, %r272, %r4, %rd302;
	shr.u64 	%rd302, %rd101, 32;
	add.s64 	%rd102, %rd4, %rd98;
	st.local.u32 	[%rd102], %rd101;
	add.s32 	%r723, %r723, 1;
	setp.ne.s32 	%p20, %r723, 6;
	@%p20 bra 	$L__BB1_18;
	setp.eq.s32 	%p21, %r5, 0;
	st.local.u32 	[%rd4+24], %rd302;
	ld.local.u32 	%r724, [%rd9+24];
	ld.local.u32 	%r725, [%rd9+20];
	@%p21 bra 	$L__BB1_21;
	shl.b32 	%r273, %r724, %r5;
	shr.u32 	%r274, %r725, %r6;
	add.s32 	%r724, %r274, %r273;
	shl.b32 	%r275, %r725, %r5;
	ld.local.u32 	%r276, [%rd9+16];
	shr.u32 	%r277, %r276, %r6;
	add.s32 	%r725, %r277, %r275;
$L__BB1_21:
	setp.lt.s32 	%p22, %r3, 0;
	shr.u32 	%r278, %r724, 30;
	shf.l.wrap.b32 	%r279, %r725, %r724, 2;
	shl.b32 	%r280, %r725, 2;
	shr.u32 	%r281, %r279, 31;
	add.s32 	%r282, %r281, %r278;
	neg.s32 	%r283, %r282;
	selp.b32 	%r726, %r283, %r282, %p22;
	xor.b32  	%r284, %r279, %r3;
	shr.s32 	%r285, %r279, 31;
	xor.b32  	%r286, %r285, %r279;
	xor.b32  	%r287, %r285, %r280;
	cvt.u64.u32 	%rd103, %r286;
	shl.b64 	%rd104, %rd103, 32;
	cvt.u64.u32 	%rd105, %r287;
	or.b64  	%rd106, %rd104, %rd105;
	cvt.rn.f64.s64 	%fd32, %rd106;
	mul.f64 	%fd33, %fd32, 0d3BF921FB54442D19;
	cvt.rn.f32.f64 	%f137, %fd33;
	neg.f32 	%f138, %f137;
	setp.lt.s32 	%p23, %r284, 0;
	selp.f32 	%f503, %f138, %f137, %p23;
$L__BB1_22:
	mul.rn.f32 	%f139, %f503, %f503;
	and.b32  	%r288, %r726, 1;
	setp.eq.b32 	%p24, %r288, 1;
	selp.f32 	%f140, 0f3F800000, %f503, %p24;
	fma.rn.f32 	%f141, %f139, %f140, 0f00000000;
	fma.rn.f32 	%f142, %f139, 0f37CBAC00, 0fBAB607ED;
	selp.f32 	%f143, %f142, 0fB94D4153, %p24;
	selp.f32 	%f144, 0f3D2AAABB, 0f3C0885E4, %p24;
	fma.rn.f32 	%f145, %f143, %f139, %f144;
	selp.f32 	%f146, 0fBEFFFFFF, 0fBE2AAAA8, %p24;
	fma.rn.f32 	%f147, %f145, %f139, %f146;
	fma.rn.f32 	%f148, %f147, %f141, %f140;
	and.b32  	%r289, %r726, 2;
	setp.eq.s32 	%p25, %r289, 0;
	mov.f32 	%f149, 0f00000000;
	sub.f32 	%f150, %f149, %f148;
	selp.f32 	%f151, %f148, %f150, %p25;
	fma.rn.f32 	%f18, %f151, %f7, %f4;
	mov.u32 	%r730, %r7;
	mov.f32 	%f504, %f1;
	@%p1 bra 	$L__BB1_28;
	mov.b64 	%rd303, 0;
	mov.b32 	%r727, 0;
$L__BB1_24:
	.pragma "nounroll";
	mul.wide.u32 	%rd108, %r727, 4;
	mov.u64 	%rd109, __cudart_i2opi_f;
	add.s64 	%rd110, %rd109, %rd108;
	ld.global.nc.u32 	%r291, [%rd110];
	mad.wide.u32 	%rd111, %r291, %r4, %rd303;
	shr.u64 	%rd303, %rd111, 32;
	add.s64 	%rd112, %rd3, %rd108;
	st.local.u32 	[%rd112], %rd111;
	add.s32 	%r727, %r727, 1;
	setp.ne.s32 	%p26, %r727, 6;
	@%p26 bra 	$L__BB1_24;
	setp.eq.s32 	%p27, %r5, 0;
	st.local.u32 	[%rd3+24], %rd303;
	ld.local.u32 	%r728, [%rd10+24];
	ld.local.u32 	%r729, [%rd10+20];
	@%p27 bra 	$L__BB1_27;
	shl.b32 	%r292, %r728, %r5;
	shr.u32 	%r293, %r729, %r6;
	add.s32 	%r728, %r293, %r292;
	shl.b32 	%r294, %r729, %r5;
	ld.local.u32 	%r295, [%rd10+16];
	shr.u32 	%r296, %r295, %r6;
	add.s32 	%r729, %r296, %r294;
$L__BB1_27:
	setp.lt.s32 	%p28, %r3, 0;
	shr.u32 	%r297, %r728, 30;
	shf.l.wrap.b32 	%r298, %r729, %r728, 2;
	shl.b32 	%r299, %r729, 2;
	shr.u32 	%r300, %r298, 31;
	add.s32 	%r301, %r300, %r297;
	neg.s32 	%r302, %r301;
	selp.b32 	%r730, %r302, %r301, %p28;
	xor.b32  	%r303, %r298, %r3;
	shr.s32 	%r304, %r298, 31;
	xor.b32  	%r305, %r304, %r298;
	xor.b32  	%r306, %r304, %r299;
	cvt.u64.u32 	%rd113, %r305;
	shl.b64 	%rd114, %rd113, 32;
	cvt.u64.u32 	%rd115, %r306;
	or.b64  	%rd116, %rd114, %rd115;
	cvt.rn.f64.s64 	%fd34, %rd116;
	mul.f64 	%fd35, %fd34, 0d3BF921FB54442D19;
	cvt.rn.f32.f64 	%f152, %fd35;
	neg.f32 	%f153, %f152;
	setp.lt.s32 	%p29, %r303, 0;
	selp.f32 	%f504, %f153, %f152, %p29;
$L__BB1_28:
	add.s32 	%r307, %r730, 1;
	mul.rn.f32 	%f155, %f504, %f504;
	and.b32  	%r308, %r730, 1;
	setp.eq.b32 	%p30, %r308, 1;
	selp.f32 	%f156, %f504, 0f3F800000, %p30;
	fma.rn.f32 	%f157, %f155, %f156, 0f00000000;
	fma.rn.f32 	%f158, %f155, 0f37CBAC00, 0fBAB607ED;
	selp.f32 	%f159, 0fB94D4153, %f158, %p30;
	selp.f32 	%f160, 0f3C0885E4, 0f3D2AAABB, %p30;
	fma.rn.f32 	%f161, %f159, %f155, %f160;
	selp.f32 	%f162, 0fBE2AAAA8, 0fBEFFFFFF, %p30;
	fma.rn.f32 	%f163, %f161, %f155, %f162;
	fma.rn.f32 	%f164, %f163, %f157, %f156;
	and.b32  	%r309, %r307, 2;
	setp.eq.s32 	%p31, %r309, 0;
	mov.f32 	%f505, 0f00000000;
	sub.f32 	%f165, %f505, %f164;
	selp.f32 	%f166, %f164, %f165, %p31;
	fma.rn.f32 	%f167, %f166, %f12, %f18;
	cvt.rpi.f32.f32 	%f22, %f15;
	setp.ge.f32 	%p32, %f22, %f3;
	min.f32 	%f168, %f15, %f167;
	setp.lt.f32 	%p33, %f168, 0f00000000;
	or.pred  	%p34, %p33, %p32;
	@%p34 bra 	$L__BB1_31;
	cvt.rpi.f32.f32 	%f23, %f167;
	setp.ge.f32 	%p35, %f23, %f2;
	@%p35 bra 	$L__BB1_31;
	cvt.rmi.f32.f32 	%f170, %f15;
	sub.f32 	%f171, %f15, %f170;
	cvt.rmi.f32.f32 	%f172, %f167;
	sub.f32 	%f173, %f167, %f172;
	ld.global.u64 	%rd117, [%rd1];
	cvt.rzi.s32.f32 	%r310, %f170;
	mul.lo.s32 	%r311, %r310, %r216;
	cvt.rzi.s32.f32 	%r312, %f172;
	add.s32 	%r313, %r312, %r311;
	shl.b32 	%r314, %r313, 2;
	mul.wide.s32 	%rd118, %r314, 4;
	add.s64 	%rd119, %rd117, %rd118;
	ld.u32 	%r315, [%rd119+12];
	cvt.rzi.s32.f32 	%r316, %f23;
	add.s32 	%r317, %r316, %r311;
	shl.b32 	%r318, %r317, 2;
	mul.wide.s32 	%rd120, %r318, 4;
	add.s64 	%rd121, %rd117, %rd120;
	ld.u32 	%r319, [%rd121+12];
	cvt.rzi.s32.f32 	%r320, %f22;
	mul.lo.s32 	%r321, %r320, %r216;
	add.s32 	%r322, %r312, %r321;
	shl.b32 	%r323, %r322, 2;
	mul.wide.s32 	%rd122, %r323, 4;
	add.s64 	%rd123, %rd117, %rd122;
	ld.u32 	%r324, [%rd123+12];
	add.s32 	%r325, %r316, %r321;
	shl.b32 	%r326, %r325, 2;
	mul.wide.s32 	%rd124, %r326, 4;
	add.s64 	%rd125, %rd117, %rd124;
	ld.u32 	%r327, [%rd125+12];
	mov.f32 	%f174, 0f3F800000;
	sub.f32 	%f175, %f174, %f171;
	cvt.rn.f32.s32 	%f176, %r315;
	cvt.rn.f32.s32 	%f177, %r324;
	mul.f32 	%f178, %f171, %f177;
	fma.rn.f32 	%f179, %f175, %f176, %f178;
	sub.f32 	%f180, %f174, %f173;
	cvt.rn.f32.s32 	%f181, %r319;
	cvt.rn.f32.s32 	%f182, %r327;
	mul.f32 	%f183, %f171, %f182;
	fma.rn.f32 	%f184, %f175, %f181, %f183;
	mul.f32 	%f185, %f173, %f184;
	fma.rn.f32 	%f505, %f180, %f179, %f185;
$L__BB1_31:
	add.f32 	%f500, %f500, %f505;
	add.s32 	%r714, %r714, 1;
	setp.ne.s32 	%p36, %r714, %r218;
	@%p36 bra 	$L__BB1_4;
	add.s32 	%r713, %r713, 1;
	setp.ne.s32 	%p37, %r713, %r217;
	@%p37 bra 	$L__BB1_3;
$L__BB1_33:
	cvt.rn.f32.s32 	%f186, %r219;
	sub.f32 	%f187, %f186, %f500;
	abs.f32 	%f188, %f187;
	mul.lo.s32 	%r52, %r218, %r217;
	cvt.rn.f32.s32 	%f189, %r52;
	div.rn.f32 	%f190, %f188, %f189;
	cvt.f64.f32 	%fd36, %f190;
	add.u64 	%rd126, %SP, 32;
	add.u64 	%rd127, %SPL, 32;
	st.local.v2.u32 	[%rd127], {%r1, %r2};
	st.local.f64 	[%rd127+8], %fd36;
	mov.u64 	%rd128, $str;
	cvta.global.u64 	%rd129, %rd128;
	{ // callseq 0, 0
	.param .b64 param0;
	st.param.b64 	[param0], %rd129;
	.param .b64 param1;
	st.param.b64 	[param1], %rd126;
	.param .b32 retval0;
	call.uni (retval0), 
	vprintf, 
	(
	param0, 
	param1
	);
	ld.param.b32 	%r328, [retval0];
	} // callseq 0
	cvt.f64.f32 	%fd37, %f188;
	setp.ltu.f64 	%p38, %fd27, %fd37;
	mov.f64 	%fd106, 0d0000000000000000;
	@%p38 bra 	$L__BB1_154;
	setp.lt.s32 	%p39, %r217, 1;
	@%p39 bra 	$L__BB1_136;
	setp.lt.s32 	%p40, %r218, 1;
	cvt.rn.f32.s32 	%f28, %r1;
	mov.b32 	%r53, %f95;
	shr.u32 	%r330, %r53, 23;
	and.b32  	%r331, %r330, 224;
	add.s32 	%r332, %r331, -128;
	shl.b32 	%r333, %r53, 8;
	or.b32  	%r54, %r333, -2147483648;
	shr.u32 	%r334, %r332, 5;
	and.b32  	%r55, %r330, 31;
	cvt.u64.u32 	%rd130, %r334;
	neg.s64 	%rd19, %rd130;
	sub.s32 	%r56, 32, %r55;
	cvt.rn.f32.s32 	%f29, %r2;
	cvt.rn.f32.s32 	%f30, %r215;
	cvt.rn.f32.s32 	%f31, %r216;
	mov.f64 	%fd40, 0d4000000000000000;
	{
	.reg .b32 %temp; 
	mov.b64 	{%temp, %r57}, %fd40;
	}
	and.b32  	%r58, %r57, 2146435072;
	setp.eq.s32 	%p41, %r58, 1062207488;
	setp.lt.s32 	%p42, %r57, 0;
	selp.b32 	%r59, 0, 2146435072, %p42;
	and.b32  	%r335, %r57, 2147483647;
	setp.ne.s32 	%p43, %r335, 1071644672;
	and.pred  	%p2, %p41, %p43;
	mul.lo.s32 	%r336, %r52, 3;
	cvt.rn.f64.u32 	%fd1, %r336;
	@%p40 bra 	$L__BB1_136;
	mul.f32 	%f191, %f95, 0f3F22F983;
	cvt.rni.s32.f32 	%r338, %f191;
	cvt.rn.f32.s32 	%f192, %r338;
	shl.b64 	%rd131, %rd19, 2;
	add.s64 	%rd20, %rd2, %rd131;
	add.s64 	%rd21, %rd5, %rd131;
	add.s64 	%rd22, %rd4, %rd131;
	add.s64 	%rd23, %rd3, %rd131;
	mov.f32 	%f193, 0f00000000;
	mul.rn.f32 	%f194, %f95, %f193;
	abs.f32 	%f195, %f95;
	setp.eq.f32 	%p44, %f195, 0f7F800000;
	setp.ltu.f32 	%p45, %f195, 0f47CE4780;
	cvta.to.global.u64 	%rd132, %rd69;
	ld.global.u64 	%rd24, [%rd132];
	or.pred  	%p3, %p45, %p44;
	selp.b32 	%r60, %r338, 0, %p45;
	fma.rn.f32 	%f196, %f192, 0fBFC90FDA, %f95;
	fma.rn.f32 	%f197, %f192, 0fB3A22168, %f196;
	fma.rn.f32 	%f198, %f192, 0fA7C234C5, %f197;
	selp.f32 	%f32, %f198, %f194, %p45;
	mov.f64 	%fd106, 0d0000000000000000;
	mov.b32 	%r731, 0;
$L__BB1_37:
	cvt.rn.f32.u32 	%f33, %r731;
	mov.b32 	%r732, 0;
$L__BB1_38:
	cvt.rn.f32.u32 	%f34, %r732;
	mov.u32 	%r736, %r60;
	mov.f32 	%f507, %f32;
	@%p3 bra 	$L__BB1_44;
	mov.b64 	%rd306, 0;
	mov.b32 	%r733, 0;
	mov.u64 	%rd304, __cudart_i2opi_f;
	mov.u64 	%rd305, %rd2;
$L__BB1_40:
	.pragma "nounroll";
	ld.global.nc.u32 	%r341, [%rd304];
	mad.wide.u32 	%rd135, %r341, %r54, %rd306;
	shr.u64 	%rd306, %rd135, 32;
	st.local.u32 	[%rd305], %rd135;
	add.s32 	%r733, %r733, 1;
	add.s64 	%rd305, %rd305, 4;
	add.s64 	%rd304, %rd304, 4;
	setp.ne.s32 	%p46, %r733, 6;
	@%p46 bra 	$L__BB1_40;
	setp.eq.s32 	%p47, %r55, 0;
	st.local.u32 	[%rd2+24], %rd306;
	ld.local.u32 	%r734, [%rd20+24];
	ld.local.u32 	%r735, [%rd20+20];
	@%p47 bra 	$L__BB1_43;
	shl.b32 	%r342, %r734, %r55;
	shr.u32 	%r343, %r735, %r56;
	add.s32 	%r734, %r343, %r342;
	shl.b32 	%r344, %r735, %r55;
	ld.local.u32 	%r345, [%rd20+16];
	shr.u32 	%r346, %r345, %r56;
	add.s32 	%r735, %r346, %r344;
$L__BB1_43:
	setp.lt.s32 	%p48, %r53, 0;
	shr.u32 	%r347, %r734, 30;
	shf.l.wrap.b32 	%r348, %r735, %r734, 2;
	shl.b32 	%r349, %r735, 2;
	shr.u32 	%r350, %r348, 31;
	add.s32 	%r351, %r350, %r347;
	neg.s32 	%r352, %r351;
	selp.b32 	%r736, %r352, %r351, %p48;
	xor.b32  	%r353, %r348, %r53;
	shr.s32 	%r354, %r348, 31;
	xor.b32  	%r355, %r354, %r348;
	xor.b32  	%r356, %r354, %r349;
	cvt.u64.u32 	%rd136, %r355;
	shl.b64 	%rd137, %rd136, 32;
	cvt.u64.u32 	%rd138, %r356;
	or.b64  	%rd139, %rd137, %rd138;
	cvt.rn.f64.s64 	%fd42, %rd139;
	mul.f64 	%fd43, %fd42, 0d3BF921FB54442D19;
	cvt.rn.f32.f64 	%f199, %fd43;
	neg.f32 	%f200, %f199;
	setp.lt.s32 	%p49, %r353, 0;
	selp.f32 	%f507, %f200, %f199, %p49;
$L__BB1_44:
	add.s32 	%r357, %r736, 1;
	mul.rn.f32 	%f201, %f507, %f507;
	and.b32  	%r358, %r736, 1;
	setp.eq.b32 	%p50, %r358, 1;
	selp.f32 	%f202, %f507, 0f3F800000, %p50;
	fma.rn.f32 	%f203, %f201, %f202, 0f00000000;
	fma.rn.f32 	%f204, %f201, 0f37CBAC00, 0fBAB607ED;
	selp.f32 	%f205, 0fB94D4153, %f204, %p50;
	selp.f32 	%f206, 0f3C0885E4, 0f3D2AAABB, %p50;
	fma.rn.f32 	%f207, %f205, %f201, %f206;
	selp.f32 	%f208, 0fBE2AAAA8, 0fBEFFFFFF, %p50;
	fma.rn.f32 	%f209, %f207, %f201, %f208;
	fma.rn.f32 	%f210, %f209, %f203, %f202;
	and.b32  	%r359, %r357, 2;
	setp.eq.s32 	%p51, %r359, 0;
	mov.f32 	%f211, 0f00000000;
	sub.f32 	%f212, %f211, %f210;
	selp.f32 	%f213, %f210, %f212, %p51;
	fma.rn.f32 	%f37, %f213, %f33, %f28;
	mov.u32 	%r740, %r60;
	mov.f32 	%f508, %f32;
	@%p3 bra 	$L__BB1_50;
	mov.b64 	%rd307, 0;
	mov.b32 	%r737, 0;
$L__BB1_46:
	.pragma "nounroll";
	mul.wide.u32 	%rd141, %r737, 4;
	mov.u64 	%rd142, __cudart_i2opi_f;
	add.s64 	%rd143, %rd142, %rd141;
	ld.global.nc.u32 	%r361, [%rd143];
	mad.wide.u32 	%rd144, %r361, %r54, %rd307;
	shr.u64 	%rd307, %rd144, 32;
	add.s64 	%rd145, %rd5, %rd141;
	st.local.u32 	[%rd145], %rd144;
	add.s32 	%r737, %r737, 1;
	setp.ne.s32 	%p52, %r737, 6;
	@%p52 bra 	$L__BB1_46;
	setp.eq.s32 	%p53, %r55, 0;
	st.local.u32 	[%rd5+24], %rd307;
	ld.local.u32 	%r738, [%rd21+24];
	ld.local.u32 	%r739, [%rd21+20];
	@%p53 bra 	$L__BB1_49;
	shl.b32 	%r362, %r738, %r55;
	shr.u32 	%r363, %r739, %r56;
	add.s32 	%r738, %r363, %r362;
	shl.b32 	%r364, %r739, %r55;
	ld.local.u32 	%r365, [%rd21+16];
	shr.u32 	%r366, %r365, %r56;
	add.s32 	%r739, %r366, %r364;
$L__BB1_49:
	setp.lt.s32 	%p54, %r53, 0;
	shr.u32 	%r367, %r738, 30;
	shf.l.wrap.b32 	%r368, %r739, %r738, 2;
	shl.b32 	%r369, %r739, 2;
	shr.u32 	%r370, %r368, 31;
	add.s32 	%r371, %r370, %r367;
	neg.s32 	%r372, %r371;
	selp.b32 	%r740, %r372, %r371, %p54;
	xor.b32  	%r373, %r368, %r53;
	shr.s32 	%r374, %r368, 31;
	xor.b32  	%r375, %r374, %r368;
	xor.b32  	%r376, %r374, %r369;
	cvt.u64.u32 	%rd146, %r375;
	shl.b64 	%rd147, %rd146, 32;
	cvt.u64.u32 	%rd148, %r376;
	or.b64  	%rd149, %rd147, %rd148;
	cvt.rn.f64.s64 	%fd44, %rd149;
	mul.f64 	%fd45, %fd44, 0d3BF921FB54442D19;
	cvt.rn.f32.f64 	%f214, %fd45;
	neg.f32 	%f215, %f214;
	setp.lt.s32 	%p55, %r373, 0;
	selp.f32 	%f508, %f215, %f214, %p55;
$L__BB1_50:
	mul.rn.f32 	%f216, %f508, %f508;
	and.b32  	%r377, %r740, 1;
	setp.eq.b32 	%p56, %r377, 1;
	selp.f32 	%f217, 0f3F800000, %f508, %p56;
	fma.rn.f32 	%f218, %f216, %f217, 0f00000000;
	fma.rn.f32 	%f219, %f216, 0f37CBAC00, 0fBAB607ED;
	selp.f32 	%f220, %f219, 0fB94D4153, %p56;
	selp.f32 	%f221, 0f3D2AAABB, 0f3C0885E4, %p56;
	fma.rn.f32 	%f222, %f220, %f216, %f221;
	selp.f32 	%f223, 0fBEFFFFFF, 0fBE2AAAA8, %p56;
	fma.rn.f32 	%f224, %f222, %f216, %f223;
	fma.rn.f32 	%f225, %f224, %f218, %f217;
	and.b32  	%r378, %r740, 2;
	setp.eq.s32 	%p57, %r378, 0;
	mov.f32 	%f226, 0f00000000;
	sub.f32 	%f227, %f226, %f225;
	selp.f32 	%f228, %f225, %f227, %p57;
	mul.f32 	%f229, %f228, %f34;
	sub.f32 	%f40, %f37, %f229;
	mov.u32 	%r744, %r60;
	mov.f32 	%f509, %f32;
	@%p3 bra 	$L__BB1_56;
	mov.b64 	%rd308, 0;
	mov.b32 	%r741, 0;
$L__BB1_52:
	.pragma "nounroll";
	mul.wide.u32 	%rd151, %r741, 4;
	mov.u64 	%rd152, __cudart_i2opi_f;
	add.s64 	%rd153, %rd152, %rd151;
	ld.global.nc.u32 	%r380, [%rd153];
	mad.wide.u32 	%rd154, %r380, %r54, %rd308;
	shr.u64 	%rd308, %rd154, 32;
	add.s64 	%rd155, %rd4, %rd151;
	st.local.u32 	[%rd155], %rd154;
	add.s32 	%r741, %r741, 1;
	setp.ne.s32 	%p58, %r741, 6;
	@%p58 bra 	$L__BB1_52;
	setp.eq.s32 	%p59, %r55, 0;
	st.local.u32 	[%rd4+24], %rd308;
	ld.local.u32 	%r742, [%rd22+24];
	ld.local.u32 	%r743, [%rd22+20];
	@%p59 bra 	$L__BB1_55;
	shl.b32 	%r381, %r742, %r55;
	shr.u32 	%r382, %r743, %r56;
	add.s32 	%r742, %r382, %r381;
	shl.b32 	%r383, %r743, %r55;
	ld.local.u32 	%r384, [%rd22+16];
	shr.u32 	%r385, %r384, %r56;
	add.s32 	%r743, %r385, %r383;
$L__BB1_55:
	setp.lt.s32 	%p60, %r53, 0;
	shr.u32 	%r386, %r742, 30;
	shf.l.wrap.b32 	%r387, %r743, %r742, 2;
	shl.b32 	%r388, %r743, 2;
	shr.u32 	%r389, %r387, 31;
	add.s32 	%r390, %r389, %r386;
	neg.s32 	%r391, %r390;
	selp.b32 	%r744, %r391, %r390, %p60;
	xor.b32  	%r392, %r387, %r53;
	shr.s32 	%r393, %r387, 31;
	xor.b32  	%r394, %r393, %r387;
	xor.b32  	%r395, %r393, %r388;
	cvt.u64.u32 	%rd156, %r394;
	shl.b64 	%rd157, %rd156, 32;
	cvt.u64.u32 	%rd158, %r395;
	or.b64  	%rd159, %rd157, %rd158;
	cvt.rn.f64.s64 	%fd46, %rd159;
	mul.f64 	%fd47, %fd46, 0d3BF921FB54442D19;
	cvt.rn.f32.f64 	%f230, %fd47;
	neg.f32 	%f231, %f230;
	setp.lt.s32 	%p61, %r392, 0;
	selp.f32 	%f509, %f231, %f230, %p61;
$L__BB1_56:
	mul.rn.f32 	%f232, %f509, %f509;
	and.b32  	%r396, %r744, 1;
	setp.eq.b32 	%p62, %r396, 1;
	selp.f32 	%f233, 0f3F800000, %f509, %p62;
	fma.rn.f32 	%f234, %f232, %f233, 0f00000000;
	fma.rn.f32 	%f235, %f232, 0f37CBAC00, 0fBAB607ED;
	selp.f32 	%f236, %f235, 0fB94D4153, %p62;
	selp.f32 	%f237, 0f3D2AAABB, 0f3C0885E4, %p62;
	fma.rn.f32 	%f238, %f236, %f232, %f237;
	selp.f32 	%f239, 0fBEFFFFFF, 0fBE2AAAA8, %p62;
	fma.rn.f32 	%f240, %f238, %f232, %f239;
	fma.rn.f32 	%f241, %f240, %f234, %f233;
	and.b32  	%r397, %r744, 2;
	setp.eq.s32 	%p63, %r397, 0;
	mov.f32 	%f242, 0f00000000;
	sub.f32 	%f243, %f242, %f241;
	selp.f32 	%f244, %f241, %f243, %p63;
	fma.rn.f32 	%f43, %f244, %f33, %f29;
	mov.u32 	%r748, %r60;
	mov.f32 	%f510, %f32;
	@%p3 bra 	$L__BB1_62;
	mov.b64 	%rd309, 0;
	mov.b32 	%r745, 0;
$L__BB1_58:
	.pragma "nounroll";
	mul.wide.u32 	%rd161, %r745, 4;
	mov.u64 	%rd162, __cudart_i2opi_f;
	add.s64 	%rd163, %rd162, %rd161;
	ld.global.nc.u32 	%r399, [%rd163];
	mad.wide.u32 	%rd164, %r399, %r54, %rd309;
	shr.u64 	%rd309, %rd164, 32;
	add.s64 	%rd165, %rd3, %rd161;
	st.local.u32 	[%rd165], %rd164;
	add.s32 	%r745, %r745, 1;
	setp.ne.s32 	%p64, %r745, 6;
	@%p64 bra 	$L__BB1_58;
	setp.eq.s32 	%p65, %r55, 0;
	st.local.u32 	[%rd3+24], %rd309;
	ld.local.u32 	%r746, [%rd23+24];
	ld.local.u32 	%r747, [%rd23+20];
	@%p65 bra 	$L__BB1_61;
	shl.b32 	%r400, %r746, %r55;
	shr.u32 	%r401, %r747, %r56;
	add.s32 	%r746, %r401, %r400;
	shl.b32 	%r402, %r747, %r55;
	ld.local.u32 	%r403, [%rd23+16];
	shr.u32 	%r404, %r403, %r56;
	add.s32 	%r747, %r404, %r402;
$L__BB1_61:
	setp.lt.s32 	%p66, %r53, 0;
	shr.u32 	%r405, %r746, 30;
	shf.l.wrap.b32 	%r406, %r747, %r746, 2;
	shl.b32 	%r407, %r747, 2;
	shr.u32 	%r408, %r406, 31;
	add.s32 	%r409, %r408, %r405;
	neg.s32 	%r410, %r409;
	selp.b32 	%r748, %r410, %r409, %p66;
	xor.b32  	%r411, %r406, %r53;
	shr.s32 	%r412, %r406, 31;
	xor.b32  	%r413, %r412, %r406;
	xor.b32  	%r414, %r412, %r407;
	cvt.u64.u32 	%rd166, %r413;
	shl.b64 	%rd167, %rd166, 32;
	cvt.u64.u32 	%rd168, %r414;
	or.b64  	%rd169, %rd167, %rd168;
	cvt.rn.f64.s64 	%fd48, %rd169;
	mul.f64 	%fd49, %fd48, 0d3BF921FB54442D19;
	cvt.rn.f32.f64 	%f245, %fd49;
	neg.f32 	%f246, %f245;
	setp.lt.s32 	%p67, %r411, 0;
	selp.f32 	%f510, %f246, %f245, %p67;
$L__BB1_62:
	add.s32 	%r415, %r748, 1;
	mul.rn.f32 	%f248, %f510, %f510;
	and.b32  	%r416, %r748, 1;
	setp.eq.b32 	%p68, %r416, 1;
	selp.f32 	%f249, %f510, 0f3F800000, %p68;
	fma.rn.f32 	%f250, %f248, %f249, 0f00000000;
	fma.rn.f32 	%f251, %f248, 0f37CBAC00, 0fBAB607ED;
	selp.f32 	%f252, 0fB94D4153, %f251, %p68;
	selp.f32 	%f253, 0f3C0885E4, 0f3D2AAABB, %p68;
	fma.rn.f32 	%f254, %f252, %f248, %f253;
	selp.f32 	%f255, 0fBE2AAAA8, 0fBEFFFFFF, %p68;
	fma.rn.f32 	%f256, %f254, %f248, %f255;
	fma.rn.f32 	%f257, %f256, %f250, %f249;
	and.b32  	%r417, %r415, 2;
	setp.eq.s32 	%p69, %r417, 0;
	mov.f32 	%f511, 0f00000000;
	sub.f32 	%f258, %f511, %f257;
	selp.f32 	%f259, %f257, %f258, %p69;
	fma.rn.f32 	%f260, %f259, %f34, %f43;
	cvt.rpi.f32.f32 	%f47, %f40;
	setp.ge.f32 	%p70, %f47, %f30;
	min.f32 	%f261, %f40, %f260;
	setp.lt.f32 	%p71, %f261, 0f00000000;
	or.pred  	%p72, %p71, %p70;
	@%p72 bra 	$L__BB1_65;
	cvt.rpi.f32.f32 	%f48, %f260;
	setp.ge.f32 	%p73, %f48, %f31;
	@%p73 bra 	$L__BB1_65;
	cvt.rmi.f32.f32 	%f263, %f40;
	sub.f32 	%f264, %f40, %f263;
	cvt.rmi.f32.f32 	%f265, %f260;
	sub.f32 	%f266, %f260, %f265;
	ld.global.u64 	%rd170, [%rd1];
	cvt.rzi.s32.f32 	%r418, %f263;
	mul.lo.s32 	%r419, %r418, %r216;
	cvt.rzi.s32.f32 	%r420, %f265;
	add.s32 	%r421, %r420, %r419;
	shl.b32 	%r422, %r421, 2;
	mul.wide.s32 	%rd171, %r422, 4;
	add.s64 	%rd172, %rd170, %rd171;
	ld.u32 	%r423, [%rd172];
	cvt.rzi.s32.f32 	%r424, %f48;
	add.s32 	%r425, %r424, %r419;
	shl.b32 	%r426, %r425, 2;
	mul.wide.s32 	%rd173, %r426, 4;
	add.s64 	%rd174, %rd170, %rd173;
	ld.u32 	%r427, [%rd174];
	cvt.rzi.s32.f32 	%r428, %f47;
	mul.lo.s32 	%r429, %r428, %r216;
	add.s32 	%r430, %r420, %r429;
	shl.b32 	%r431, %r430, 2;
	mul.wide.s32 	%rd175, %r431, 4;
	add.s64 	%rd176, %rd170, %rd175;
	ld.u32 	%r432, [%rd176];
	add.s32 	%r433, %r424, %r429;
	shl.b32 	%r434, %r433, 2;
	mul.wide.s32 	%rd177, %r434, 4;
	add.s64 	%rd178, %rd170, %rd177;
	ld.u32 	%r435, [%rd178];
	mov.f32 	%f267, 0f3F800000;
	sub.f32 	%f268, %f267, %f264;
	cvt.rn.f32.s32 	%f269, %r423;
	cvt.rn.f32.s32 	%f270, %r432;
	mul.f32 	%f271, %f264, %f270;
	fma.rn.f32 	%f272, %f268, %f269, %f271;
	sub.f32 	%f273, %f267, %f266;
	cvt.rn.f32.s32 	%f274, %r427;
	cvt.rn.f32.s32 	%f275, %r435;
	mul.f32 	%f276, %f264, %f275;
	fma.rn.f32 	%f277, %f268, %f274, %f276;
	mul.f32 	%f278, %f266, %f277;
	fma.rn.f32 	%f511, %f273, %f272, %f278;
$L__BB1_65:
	mad.lo.s32 	%r436, %r731, %r218, %r732;
	shl.b32 	%r437, %r436, 2;
	mul.wide.u32 	%rd179, %r437, 4;
	add.s64 	%rd37, %rd24, %rd179;
	ld.u32 	%r438, [%rd37];
	cvt.rn.f32.s32 	%f279, %r438;
	sub.f32 	%f51, %f511, %f279;
	cvt.f64.f32 	%fd4, %f51;
	{
	.reg .b32 %temp; 
	mov.b64 	{%temp, %r103}, %fd4;
	}
	abs.f64 	%fd5, %fd4;
	{ // callseq 1, 0
	.param .b64 param0;
	st.param.f64 	[param0], %fd5;
	.param .b64 retval0;
	call.uni (retval0), 
	__internal_accurate_pow, 
	(
	param0
	);
	ld.param.f64 	%fd50, [retval0];
	} // callseq 1
	setp.lt.s32 	%p77, %r103, 0;
	neg.f64 	%fd52, %fd50;
	selp.f64 	%fd53, %fd52, %fd50, %p41;
	selp.f64 	%fd54, %fd53, %fd50, %p77;
	setp.eq.f32 	%p78, %f51, 0f00000000;
	selp.b32 	%r439, %r103, 0, %p41;
	or.b32  	%r440, %r439, 2146435072;
	selp.b32 	%r441, %r440, %r439, %p42;
	mov.b32 	%r442, 0;
	mov.b64 	%fd55, {%r442, %r441};
	selp.f64 	%fd107, %fd55, %fd54, %p78;
	add.f64 	%fd56, %fd4, 0d4000000000000000;
	{
	.reg .b32 %temp; 
	mov.b64 	{%temp, %r443}, %fd56;
	}
	and.b32  	%r444, %r443, 2146435072;
	setp.ne.s32 	%p79, %r444, 2146435072;
	@%p79 bra 	$L__BB1_70;
	setp.nan.f32 	%p80, %f51, %f51;
	@%p80 bra 	$L__BB1_69;
	setp.neu.f64 	%p81, %fd5, 0d7FF0000000000000;
	@%p81 bra 	$L__BB1_70;
	or.b32  	%r445, %r59, -2147483648;
	selp.b32 	%r446, %r445, %r59, %p2;
	selp.b32 	%r447, %r446, %r59, %p77;
	mov.b32 	%r448, 0;
	mov.b64 	%fd107, {%r448, %r447};
	bra.uni 	$L__BB1_70;
$L__BB1_69:
	mov.f64 	%fd57, 0d4000000000000000;
	add.rn.f64 	%fd107, %fd4, %fd57;
$L__BB1_70:
	setp.eq.f32 	%p83, %f51, 0f3F800000;
	selp.f64 	%fd58, 0d3FF0000000000000, %fd107, %p83;
	div.rn.f64 	%fd59, %fd58, %fd1;
	add.f64 	%fd10, %fd106, %fd59;
	mov.u32 	%r752, %r60;
	mov.f32 	%f512, %f32;
	@%p3 bra 	$L__BB1_76;
	mov.b64 	%rd310, 0;
	mov.b32 	%r749, 0;
$L__BB1_72:
	.pragma "nounroll";
	mul.wide.u32 	%rd181, %r749, 4;
	mov.u64 	%rd182, __cudart_i2opi_f;
	add.s64 	%rd183, %rd182, %rd181;
	ld.global.nc.u32 	%r450, [%rd183];
	mad.wide.u32 	%rd184, %r450, %r54, %rd310;
	shr.u64 	%rd310, %rd184, 32;
	add.s64 	%rd185, %rd2, %rd181;
	st.local.u32 	[%rd185], %rd184;
	add.s32 	%r749, %r749, 1;
	setp.ne.s32 	%p84, %r749, 6;
	@%p84 bra 	$L__BB1_72;
	setp.eq.s32 	%p85, %r55, 0;
	st.local.u32 	[%rd2+24], %rd310;
	ld.local.u32 	%r750, [%rd20+24];
	ld.local.u32 	%r751, [%rd20+20];
	@%p85 bra 	$L__BB1_75;
	shl.b32 	%r451, %r750, %r55;
	shr.u32 	%r452, %r751, %r56;
	add.s32 	%r750, %r452, %r451;
	shl.b32 	%r453, %r751, %r55;
	ld.local.u32 	%r454, [%rd20+16];
	shr.u32 	%r455, %r454, %r56;
	add.s32 	%r751, %r455, %r453;
$L__BB1_75:
	setp.lt.s32 	%p86, %r53, 0;
	shr.u32 	%r456, %r750, 30;
	shf.l.wrap.b32 	%r457, %r751, %r750, 2;
	shl.b32 	%r458, %r751, 2;
	shr.u32 	%r459, %r457, 31;
	add.s32 	%r460, %r459, %r456;
	neg.s32 	%r461, %r460;
	selp.b32 	%r752, %r461, %r460, %p86;
	xor.b32  	%r462, %r457, %r53;
	shr.s32 	%r463, %r457, 31;
	xor.b32  	%r464, %r463, %r457;
	xor.b32  	%r465, %r463, %r458;
	cvt.u64.u32 	%rd186, %r464;
	shl.b64 	%rd187, %rd186, 32;
	cvt.u64.u32 	%rd188, %r465;
	or.b64  	%rd189, %rd187, %rd188;
	cvt.rn.f64.s64 	%fd60, %rd189;
	mul.f64 	%fd61, %fd60, 0d3BF921FB54442D19;
	cvt.rn.f32.f64 	%f280, %fd61;
	neg.f32 	%f281, %f280;
	setp.lt.s32 	%p87, %r462, 0;
	selp.f32 	%f512, %f281, %f280, %p87;
$L__BB1_76:
	add.s32 	%r466, %r752, 1;
	mul.rn.f32 	%f282, %f512, %f512;
	and.b32  	%r467, %r752, 1;
	setp.eq.b32 	%p88, %r467, 1;
	selp.f32 	%f283, %f512, 0f3F800000, %p88;
	fma.rn.f32 	%f284, %f282, %f283, 0f00000000;
	fma.rn.f32 	%f285, %f282, 0f37CBAC00, 0fBAB607ED;
	selp.f32 	%f286, 0fB94D4153, %f285, %p88;
	selp.f32 	%f287, 0f3C0885E4, 0f3D2AAABB, %p88;
	fma.rn.f32 	%f288, %f286, %f282, %f287;
	selp.f32 	%f289, 0fBE2AAAA8, 0fBEFFFFFF, %p88;
	fma.rn.f32 	%f290, %f288, %f282, %f289;
	fma.rn.f32 	%f291, %f290, %f284, %f283;
	and.b32  	%r468, %r466, 2;
	setp.eq.s32 	%p89, %r468, 0;
	mov.f32 	%f292, 0f00000000;
	sub.f32 	%f293, %f292, %f291;
	selp.f32 	%f294, %f291, %f293, %p89;
	fma.rn.f32 	%f54, %f294, %f33, %f28;
	mov.u32 	%r756, %r60;
	mov.f32 	%f513, %f32;
	@%p3 bra 	$L__BB1_82;
	mov.b64 	%rd311, 0;
	mov.b32 	%r753, 0;
$L__BB1_78:
	.pragma "nounroll";
	mul.wide.u32 	%rd191, %r753, 4;
	mov.u64 	%rd192, __cudart_i2opi_f;
	add.s64 	%rd193, %rd192, %rd191;
	ld.global.nc.u32 	%r470, [%rd193];
	mad.wide.u32 	%rd194, %r470, %r54, %rd311;
	shr.u64 	%rd311, %rd194, 32;
	add.s64 	%rd195, %rd5, %rd191;
	st.local.u32 	[%rd195], %rd194;
	add.s32 	%r753, %r753, 1;
	setp.ne.s32 	%p90, %r753, 6;
	@%p90 bra 	$L__BB1_78;
	setp.eq.s32 	%p91, %r55, 0;
	st.local.u32 	[%rd5+24], %rd311;
	ld.local.u32 	%r754, [%rd21+24];
	ld.local.u32 	%r755, [%rd21+20];
	@%p91 bra 	$L__BB1_81;
	shl.b32 	%r471, %r754, %r55;
	shr.u32 	%r472, %r755, %r56;
	add.s32 	%r754, %r472, %r471;
	shl.b32 	%r473, %r755, %r55;
	ld.local.u32 	%r474, [%rd21+16];
	shr.u32 	%r475, %r474, %r56;
	add.s32 	%r755, %r475, %r473;
$L__BB1_81:
	setp.lt.s32 	%p92, %r53, 0;
	shr.u32 	%r476, %r754, 30;
	shf.l.wrap.b32 	%r477, %r755, %r754, 2;
	shl.b32 	%r478, %r755, 2;
	shr.u32 	%r479, %r477, 31;
	add.s32 	%r480, %r479, %r476;
	neg.s32 	%r481, %r480;
	selp.b32 	%r756, %r481, %r480, %p92;
	xor.b32  	%r482, %r477, %r53;
	shr.s32 	%r483, %r477, 31;
	xor.b32  	%r484, %r483, %r477;
	xor.b32  	%r485, %r483, %r478;
	cvt.u64.u32 	%rd196, %r484;
	shl.b64 	%rd197, %rd196, 32;
	cvt.u64.u32 	%rd198, %r485;
	or.b64  	%rd199, %rd197, %rd198;
	cvt.rn.f64.s64 	%fd62, %rd199;
	mul.f64 	%fd63, %fd62, 0d3BF921FB54442D19;
	cvt.rn.f32.f64 	%f295, %fd63;
	neg.f32 	%f296, %f295;
	setp.lt.s32 	%p93, %r482, 0;
	selp.f32 	%f513, %f296, %f295, %p93;
$L__BB1_82:
	mul.rn.f32 	%f297, %f513, %f513;
	and.b32  	%r486, %r756, 1;
	setp.eq.b32 	%p94, %r486, 1;
	selp.f32 	%f298, 0f3F800000, %f513, %p94;
	fma.rn.f32 	%f299, %f297, %f298, 0f00000000;
	fma.rn.f32 	%f300, %f297, 0f37CBAC00, 0fBAB607ED;
	selp.f32 	%f301, %f300, 0fB94D4153, %p94;
	selp.f32 	%f302, 0f3D2AAABB, 0f3C0885E4, %p94;
	fma.rn.f32 	%f303, %f301, %f297, %f302;
	selp.f32 	%f304, 0fBEFFFFFF, 0fBE2AAAA8, %p94;
	fma.rn.f32 	%f305, %f303, %f297, %f304;
	fma.rn.f32 	%f306, %f305, %f299, %f298;
	and.b32  	%r487, %r756, 2;
	setp.eq.s32 	%p95, %r487, 0;
	mov.f32 	%f307, 0f00000000;
	sub.f32 	%f308, %f307, %f306;
	selp.f32 	%f309, %f306, %f308, %p95;
	mul.f32 	%f310, %f309, %f34;
	sub.f32 	%f57, %f54, %f310;
	mov.u32 	%r760, %r60;
	mov.f32 	%f514, %f32;
	@%p3 bra 	$L__BB1_88;
	mov.b64 	%rd312, 0;
	mov.b32 	%r757, 0;
$L__BB1_84:
	.pragma "nounroll";
	mul.wide.u32 	%rd201, %r757, 4;
	mov.u64 	%rd202, __cudart_i2opi_f;
	add.s64 	%rd203, %rd202, %rd201;
	ld.global.nc.u32 	%r489, [%rd203];
	mad.wide.u32 	%rd204, %r489, %r54, %rd312;
	shr.u64 	%rd312, %rd204, 32;
	add.s64 	%rd205, %rd4, %rd201;
	st.local.u32 	[%rd205], %rd204;
	add.s32 	%r757, %r757, 1;
	setp.ne.s32 	%p96, %r757, 6;
	@%p96 bra 	$L__BB1_84;
	setp.eq.s32 	%p97, %r55, 0;
	st.local.u32 	[%rd4+24], %rd312;
	ld.local.u32 	%r758, [%rd22+24];
	ld.local.u32 	%r759, [%rd22+20];
	@%p97 bra 	$L__BB1_87;
	shl.b32 	%r490, %r758, %r55;
	shr.u32 	%r491, %r759, %r56;
	add.s32 	%r758, %r491, %r490;
	shl.b32 	%r492, %r759, %r55;
	ld.local.u32 	%r493, [%rd22+16];
	shr.u32 	%r494, %r493, %r56;
	add.s32 	%r759, %r494, %r492;
$L__BB1_87:
	setp.lt.s32 	%p98, %r53, 0;
	shr.u32 	%r495, %r758, 30;
	shf.l.wrap.b32 	%r496, %r759, %r758, 2;
	shl.b32 	%r497, %r759, 2;
	shr.u32 	%r498, %r496, 31;
	add.s32 	%r499, %r498, %r495;
	neg.s32 	%r500, %r499;
	selp.b32 	%r760, %r500, %r499, %p98;
	xor.b32  	%r501, %r496, %r53;
	shr.s32 	%r502, %r496, 31;
	xor.b32  	%r503, %r502, %r496;
	xor.b32  	%r504, %r502, %r497;
	cvt.u64.u32 	%rd206, %r503;
	shl.b64 	%rd207, %rd206, 32;
	cvt.u64.u32 	%rd208, %r504;
	or.b64  	%rd209, %rd207, %rd208;
	cvt.rn.f64.s64 	%fd64, %rd209;
	mul.f64 	%fd65, %fd64, 0d3BF921FB54442D19;
	cvt.rn.f32.f64 	%f311, %fd65;
	neg.f32 	%f312, %f311;
	setp.lt.s32 	%p99, %r501, 0;
	selp.f32 	%f514, %f312, %f311, %p99;
$L__BB1_88:
	mul.rn.f32 	%f313, %f514, %f514;
	and.b32  	%r505, %r760, 1;
	setp.eq.b32 	%p100, %r505, 1;
	selp.f32 	%f314, 0f3F800000, %f514, %p100;
	fma.rn.f32 	%f315, %f313, %f314, 0f00000000;
	fma.rn.f32 	%f316, %f313, 0f37CBAC00, 0fBAB607ED;
	selp.f32 	%f317, %f316, 0fB94D4153, %p100;
	selp.f32 	%f318, 0f3D2AAABB, 0f3C0885E4, %p100;
	fma.rn.f32 	%f319, %f317, %f313, %f318;
	selp.f32 	%f320, 0fBEFFFFFF, 0fBE2AAAA8, %p100;
	fma.rn.f32 	%f321, %f319, %f313, %f320;
	fma.rn.f32 	%f322, %f321, %f315, %f314;
	and.b32  	%r506, %r760, 2;
	setp.eq.s32 	%p101, %r506, 0;
	mov.f32 	%f323, 0f00000000;
	sub.f32 	%f324, %f323, %f322;
	selp.f32 	%f325, %f322, %f324, %p101;
	fma.rn.f32 	%f60, %f325, %f33, %f29;
	mov.u32 	%r764, %r60;
	mov.f32 	%f515, %f32;
	@%p3 bra 	$L__BB1_94;
	mov.b64 	%rd313, 0;
	mov.b32 	%r761, 0;
$L__BB1_90:
	.pragma "nounroll";
	mul.wide.u32 	%rd211, %r761, 4;
	mov.u64 	%rd212, __cudart_i2opi_f;
	add.s64 	%rd213, %rd212, %rd211;
	ld.global.nc.u32 	%r508, [%rd213];
	mad.wide.u32 	%rd214, %r508, %r54, %rd313;
	shr.u64 	%rd313, %rd214, 32;
	add.s64 	%rd215, %rd3, %rd211;
	st.local.u32 	[%rd215], %rd214;
	add.s32 	%r761, %r761, 1;
	setp.ne.s32 	%p102, %r761, 6;
	@%p102 bra 	$L__BB1_90;
	setp.eq.s32 	%p103, %r55, 0;
	st.local.u32 	[%rd3+24], %rd313;
	ld.local.u32 	%r762, [%rd23+24];
	ld.local.u32 	%r763, [%rd23+20];
	@%p103 bra 	$L__BB1_93;
	shl.b32 	%r509, %r762, %r55;
	shr.u32 	%r510, %r763, %r56;
	add.s32 	%r762, %r510, %r509;
	shl.b32 	%r511, %r763, %r55;
	ld.local.u32 	%r512, [%rd23+16];
	shr.u32 	%r513, %r512, %r56;
	add.s32 	%r763, %r513, %r511;
$L__BB1_93:
	setp.lt.s32 	%p104, %r53, 0;
	shr.u32 	%r514, %r762, 30;
	shf.l.wrap.b32 	%r515, %r763, %r762, 2;
	shl.b32 	%r516, %r763, 2;
	shr.u32 	%r517, %r515, 31;
	add.s32 	%r518, %r517, %r514;
	neg.s32 	%r519, %r518;
	selp.b32 	%r764, %r519, %r518, %p104;
	xor.b32  	%r520, %r515, %r53;
	shr.s32 	%r521, %r515, 31;
	xor.b32  	%r522, %r521, %r515;
	xor.b32  	%r523, %r521, %r516;
	cvt.u64.u32 	%rd216, %r522;
	shl.b64 	%rd217, %rd216, 32;
	cvt.u64.u32 	%rd218, %r523;
	or.b64  	%rd219, %rd217, %rd218;
	cvt.rn.f64.s64 	%fd66, %rd219;
	mul.f64 	%fd67, %fd66, 0d3BF921FB54442D19;
	cvt.rn.f32.f64 	%f326, %fd67;
	neg.f32 	%f327, %f326;
	setp.lt.s32 	%p105, %r520, 0;
	selp.f32 	%f515, %f327, %f326, %p105;
$L__BB1_94:
	add.s32 	%r524, %r764, 1;
	mul.rn.f32 	%f329, %f515, %f515;
	and.b32  	%r525, %r764, 1;
	setp.eq.b32 	%p106, %r525, 1;
	selp.f32 	%f330, %f515, 0f3F800000, %p106;
	fma.rn.f32 	%f331, %f329, %f330, 0f00000000;
	fma.rn.f32 	%f332, %f329, 0f37CBAC00, 0fBAB607ED;
	selp.f32 	%f333, 0fB94D4153, %f332, %p106;
	selp.f32 	%f334, 0f3C0885E4, 0f3D2AAABB, %p106;
	fma.rn.f32 	%f335, %f333, %f329, %f334;
	selp.f32 	%f336, 0fBE2AAAA8, 0fBEFFFFFF, %p106;
	fma.rn.f32 	%f337, %f335, %f329, %f336;
	fma.rn.f32 	%f338, %f337, %f331, %f330;
	and.b32  	%r526, %r524, 2;
	setp.eq.s32 	%p107, %r526, 0;
	mov.f32 	%f516, 0f00000000;
	sub.f32 	%f339, %f516, %f338;
	selp.f32 	%f340, %f338, %f339, %p107;
	fma.rn.f32 	%f341, %f340, %f34, %f60;
	cvt.rpi.f32.f32 	%f64, %f57;
	setp.ge.f32 	%p108, %f64, %f30;
	min.f32 	%f342, %f57, %f341;
	setp.lt.f32 	%p109, %f342, 0f00000000;
	or.pred  	%p110, %p109, %p108;
	@%p110 bra 	$L__BB1_97;
	cvt.rpi.f32.f32 	%f65, %f341;
	setp.ge.f32 	%p111, %f65, %f31;
	@%p111 bra 	$L__BB1_97;
	cvt.rmi.f32.f32 	%f344, %f57;
	sub.f32 	%f345, %f57, %f344;
	cvt.rmi.f32.f32 	%f346, %f341;
	sub.f32 	%f347, %f341, %f346;
	ld.global.u64 	%rd220, [%rd1];
	cvt.rzi.s32.f32 	%r527, %f344;
	mul.lo.s32 	%r528, %r527, %r216;
	cvt.rzi.s32.f32 	%r529, %f346;
	add.s32 	%r530, %r529, %r528;
	shl.b32 	%r531, %r530, 2;
	mul.wide.s32 	%rd221, %r531, 4;
	add.s64 	%rd222, %rd220, %rd221;
	ld.u32 	%r532, [%rd222+4];
	cvt.rzi.s32.f32 	%r533, %f65;
	add.s32 	%r534, %r533, %r528;
	shl.b32 	%r535, %r534, 2;
	mul.wide.s32 	%rd223, %r535, 4;
	add.s64 	%rd224, %rd220, %rd223;
	ld.u32 	%r536, [%rd224+4];
	cvt.rzi.s32.f32 	%r537, %f64;
	mul.lo.s32 	%r538, %r537, %r216;
	add.s32 	%r539, %r529, %r538;
	shl.b32 	%r540, %r539, 2;
	mul.wide.s32 	%rd225, %r540, 4;
	add.s64 	%rd226, %rd220, %rd225;
	ld.u32 	%r541, [%rd226+4];
	add.s32 	%r542, %r533, %r538;
	shl.b32 	%r543, %r542, 2;
	mul.wide.s32 	%rd227, %r543, 4;
	add.s64 	%rd228, %rd220, %rd227;
	ld.u32 	%r544, [%rd228+4];
	mov.f32 	%f348, 0f3F800000;
	sub.f32 	%f349, %f348, %f345;
	cvt.rn.f32.s32 	%f350, %r532;
	cvt.rn.f32.s32 	%f351, %r541;
	mul.f32 	%f352, %f345, %f351;
	fma.rn.f32 	%f353, %f349, %f350, %f352;
	sub.f32 	%f354, %f348, %f347;
	cvt.rn.f32.s32 	%f355, %r536;
	cvt.rn.f32.s32 	%f356, %r544;
	mul.f32 	%f357, %f345, %f356;
	fma.rn.f32 	%f358, %f349, %f355, %f357;
	mul.f32 	%f359, %f347, %f358;
	fma.rn.f32 	%f516, %f354, %f353, %f359;
$L__BB1_97:
	setp.lt.s32 	%p112, %r57, 0;
	setp.eq.s32 	%p113, %r58, 1062207488;
	ld.u32 	%r545, [%rd37+4];
	cvt.rn.f32.s32 	%f360, %r545;
	sub.f32 	%f68, %f516, %f360;
	cvt.f64.f32 	%fd11, %f68;
	{
	.reg .b32 %temp; 
	mov.b64 	{%temp, %r144}, %fd11;
	}
	abs.f64 	%fd12, %fd11;
	{ // callseq 2, 0
	.param .b64 param0;
	st.param.f64 	[param0], %fd12;
	.param .b64 retval0;
	call.uni (retval0), 
	__internal_accurate_pow, 
	(
	param0
	);
	ld.param.f64 	%fd68, [retval0];
	} // callseq 2
	setp.lt.s32 	%p115, %r144, 0;
	neg.f64 	%fd70, %fd68;
	selp.f64 	%fd71, %fd70, %fd68, %p113;
	selp.f64 	%fd72, %fd71, %fd68, %p115;
	setp.eq.f32 	%p116, %f68, 0f00000000;
	selp.b32 	%r546, %r144, 0, %p113;
	or.b32  	%r547, %r546, 2146435072;
	selp.b32 	%r548, %r547, %r546, %p112;
	mov.b32 	%r549, 0;
	mov.b64 	%fd73, {%r549, %r548};
	selp.f64 	%fd108, %fd73, %fd72, %p116;
	add.f64 	%fd74, %fd11, 0d4000000000000000;
	{
	.reg .b32 %temp; 
	mov.b64 	{%temp, %r550}, %fd74;
	}
	and.b32  	%r551, %r550, 2146435072;
	setp.ne.s32 	%p117, %r551, 2146435072;
	@%p117 bra 	$L__BB1_102;
	setp.nan.f32 	%p118, %f68, %f68;
	@%p118 bra 	$L__BB1_101;
	setp.neu.f64 	%p119, %fd12, 0d7FF0000000000000;
	@%p119 bra 	$L__BB1_102;
	or.b32  	%r552, %r59, -2147483648;
	selp.b32 	%r553, %r552, %r59, %p2;
	selp.b32 	%r554, %r553, %r59, %p115;
	mov.b32 	%r555, 0;
	mov.b64 	%fd108, {%r555, %r554};
	bra.uni 	$L__BB1_102;
$L__BB1_101:
	mov.f64 	%fd75, 0d4000000000000000;
	add.rn.f64 	%fd108, %fd11, %fd75;
$L__BB1_102:
	setp.eq.f32 	%p121, %f68, 0f3F800000;
	selp.f64 	%fd76, 0d3FF0000000000000, %fd108, %p121;
	div.rn.f64 	%fd77, %fd76, %fd1;
	add.f64 	%fd17, %fd10, %fd77;
	mov.u32 	%r768, %r60;
	mov.f32 	%f517, %f32;
	@%p3 bra 	$L__BB1_108;
	mov.b64 	%rd314, 0;
	mov.b32 	%r765, 0;
$L__BB1_104:
	.pragma "nounroll";
	mul.wide.u32 	%rd230, %r765, 4;
	mov.u64 	%rd231, __cudart_i2opi_f;
	add.s64 	%rd232, %rd231, %rd230;
	ld.global.nc.u32 	%r557, [%rd232];
	mad.wide.u32 	%rd233, %r557, %r54, %rd314;
	shr.u64 	%rd314, %rd233, 32;
	add.s64 	%rd234, %rd2, %rd230;
	st.local.u32 	[%rd234], %rd233;
	add.s32 	%r765, %r765, 1;
	setp.ne.s32 	%p122, %r765, 6;
	@%p122 bra 	$L__BB1_104;
	setp.eq.s32 	%p123, %r55, 0;
	st.local.u32 	[%rd2+24], %rd314;
	ld.local.u32 	%r766, [%rd20+24];
	ld.local.u32 	%r767, [%rd20+20];
	@%p123 bra 	$L__BB1_107;
	shl.b32 	%r558, %r766, %r55;
	shr.u32 	%r559, %r767, %r56;
	add.s32 	%r766, %r559, %r558;
	shl.b32 	%r560, %r767, %r55;
	ld.local.u32 	%r561, [%rd20+16];
	shr.u32 	%r562, %r561, %r56;
	add.s32 	%r767, %r562, %r560;
$L__BB1_107:
	setp.lt.s32 	%p124, %r53, 0;
	shr.u32 	%r563, %r766, 30;
	shf.l.wrap.b32 	%r564, %r767, %r766, 2;
	shl.b32 	%r565, %r767, 2;
	shr.u32 	%r566, %r564, 31;
	add.s32 	%r567, %r566, %r563;
	neg.s32 	%r568, %r567;
	selp.b32 	%r768, %r568, %r567, %p124;
	xor.b32  	%r569, %r564, %r53;
	shr.s32 	%r570, %r564, 31;
	xor.b32  	%r571, %r570, %r564;
	xor.b32  	%r572, %r570, %r565;
	cvt.u64.u32 	%rd235, %r571;
	shl.b64 	%rd236, %rd235, 32;
	cvt.u64.u32 	%rd237, %r572;
	or.b64  	%rd238, %rd236, %rd237;
	cvt.rn.f64.s64 	%fd78, %rd238;
	mul.f64 	%fd79, %fd78, 0d3BF921FB54442D19;
	cvt.rn.f32.f64 	%f361, %fd79;
	neg.f32 	%f362, %f361;
	setp.lt.s32 	%p125, %r569, 0;
	selp.f32 	%f517, %f362, %f361, %p125;
$L__BB1_108:
	add.s32 	%r573, %r768, 1;
	mul.rn.f32 	%f363, %f517, %f517;
	and.b32  	%r574, %r768, 1;
	setp.eq.b32 	%p126, %r574, 1;
	selp.f32 	%f364, %f517, 0f3F800000, %p126;
	fma.rn.f32 	%f365, %f363, %f364, 0f00000000;
	fma.rn.f32 	%f366, %f363, 0f37CBAC00, 0fBAB607ED;
	selp.f32 	%f367, 0fB94D4153, %f366, %p126;
	selp.f32 	%f368, 0f3C0885E4, 0f3D2AAABB, %p126;
	fma.rn.f32 	%f369, %f367, %f363, %f368;
	selp.f32 	%f370, 0fBE2AAAA8, 0fBEFFFFFF, %p126;
	fma.rn.f32 	%f371, %f369, %f363, %f370;
	fma.rn.f32 	%f372, %f371, %f365, %f364;
	and.b32  	%r575, %r573, 2;
	setp.eq.s32 	%p127, %r575, 0;
	mov.f32 	%f373, 0f00000000;
	sub.f32 	%f374, %f373, %f372;
	selp.f32 	%f375, %f372, %f374, %p127;
	fma.rn.f32 	%f71, %f375, %f33, %f28;
	mov.u32 	%r772, %r60;
	mov.f32 	%f518, %f32;
	@%p3 bra 	$L__BB1_114;
	mov.b64 	%rd315, 0;
	mov.b32 	%r769, 0;
$L__BB1_110:
	.pragma "nounroll";
	mul.wide.u32 	%rd240, %r769, 4;
	mov.u64 	%rd241, __cudart_i2opi_f;
	add.s64 	%rd242, %rd241, %rd240;
	ld.global.nc.u32 	%r577, [%rd242];
	mad.wide.u32 	%rd243, %r577, %r54, %rd315;
	shr.u64 	%rd315, %rd243, 32;
	add.s64 	%rd244, %rd5, %rd240;
	st.local.u32 	[%rd244], %rd243;
	add.s32 	%r769, %r769, 1;
	setp.ne.s32 	%p128, %r769, 6;
	@%p128 bra 	$L__BB1_110;
	setp.eq.s32 	%p129, %r55, 0;
	st.local.u32 	[%rd5+24], %rd315;
	ld.local.u32 	%r770, [%rd21+24];
	ld.local.u32 	%r771, [%rd21+20];
	@%p129 bra 	$L__BB1_113;
	shl.b32 	%r578, %r770, %r55;
	shr.u32 	%r579, %r771, %r56;
	add.s32 	%r770, %r579, %r578;
	shl.b32 	%r580, %r771, %r55;
	ld.local.u32 	%r581, [%rd21+16];
	shr.u32 	%r582, %r581, %r56;
	add.s32 	%r771, %r582, %r580;
$L__BB1_113:
	setp.lt.s32 	%p130, %r53, 0;
	shr.u32 	%r583, %r770, 30;
	shf.l.wrap.b32 	%r584, %r771, %r770, 2;
	shl.b32 	%r585, %r771, 2;
	shr.u32 	%r586, %r584, 31;
	add.s32 	%r587, %r586, %r583;
	neg.s32 	%r588, %r587;
	selp.b32 	%r772, %r588, %r587, %p130;
	xor.b32  	%r589, %r584, %r53;
	shr.s32 	%r590, %r584, 31;
	xor.b32  	%r591, %r590, %r584;
	xor.b32  	%r592, %r590, %r585;
	cvt.u64.u32 	%rd245, %r591;
	shl.b64 	%rd246, %rd245, 32;
	cvt.u64.u32 	%rd247, %r592;
	or.b64  	%rd248, %rd246, %rd247;
	cvt.rn.f64.s64 	%fd80, %rd248;
	mul.f64 	%fd81, %fd80, 0d3BF921FB54442D19;
	cvt.rn.f32.f64 	%f376, %fd81;
	neg.f32 	%f377, %f376;
	setp.lt.s32 	%p131, %r589, 0;
	selp.f32 	%f518, %f377, %f376, %p131;
$L__BB1_114:
	mul.rn.f32 	%f378, %f518, %f518;
	and.b32  	%r593, %r772, 1;
	setp.eq.b32 	%p132, %r593, 1;
	selp.f32 	%f379, 0f3F800000, %f518, %p132;
	fma.rn.f32 	%f380, %f378, %f379, 0f00000000;
	fma.rn.f32 	%f381, %f378, 0f37CBAC00, 0fBAB607ED;
	selp.f32 	%f382, %f381, 0fB94D4153, %p132;
	selp.f32 	%f383, 0f3D2AAABB, 0f3C0885E4, %p132;
	fma.rn.f32 	%f384, %f382, %f378, %f383;
	selp.f32 	%f385, 0fBEFFFFFF, 0fBE2AAAA8, %p132;
	fma.rn.f32 	%f386, %f384, %f378, %f385;
	fma.rn.f32 	%f387, %f386, %f380, %f379;
	and.b32  	%r594, %r772, 2;
	setp.eq.s32 	%p133, %r594, 0;
	mov.f32 	%f388, 0f00000000;
	sub.f32 	%f389, %f388, %f387;
	selp.f32 	%f390, %f387, %f389, %p133;
	mul.f32 	%f391, %f390, %f34;
	sub.f32 	%f74, %f71, %f391;
	mov.u32 	%r776, %r60;
	mov.f32 	%f519, %f32;
	@%p3 bra 	$L__BB1_120;
	mov.b64 	%rd316, 0;
	mov.b32 	%r773, 0;
$L__BB1_116:
	.pragma "nounroll";
	mul.wide.u32 	%rd250, %r773, 4;
	mov.u64 	%rd251, __cudart_i2opi_f;
	add.s64 	%rd252, %rd251, %rd250;
	ld.global.nc.u32 	%r596, [%rd252];
	mad.wide.u32 	%rd253, %r596, %r54, %rd316;
	shr.u64 	%rd316, %rd253, 32;
	add.s64 	%rd254, %rd4, %rd250;
	st.local.u32 	[%rd254], %rd253;
	add.s32 	%r773, %r773, 1;
	setp.ne.s32 	%p134, %r773, 6;
	@%p134 bra 	$L__BB1_116;
	setp.eq.s32 	%p135, %r55, 0;
	st.local.u32 	[%rd4+24], %rd316;
	ld.local.u32 	%r774, [%rd22+24];
	ld.local.u32 	%r775, [%rd22+20];
	@%p135 bra 	$L__BB1_119;
	shl.b32 	%r597, %r774, %r55;
	shr.u32 	%r598, %r775, %r56;
	add.s32 	%r774, %r598, %r597;
	shl.b32 	%r599, %r775, %r55;
	ld.local.u32 	%r600, [%rd22+16];
	shr.u32 	%r601, %r600, %r56;
	add.s32 	%r775, %r601, %r599;
$L__BB1_119:
	setp.lt.s32 	%p136, %r53, 0;
	shr.u32 	%r602, %r774, 30;
	shf.l.wrap.b32 	%r603, %r775, %r774, 2;
	shl.b32 	%r604, %r775, 2;
	shr.u32 	%r605, %r603, 31;
	add.s32 	%r606, %r605, %r602;
	neg.s32 	%r607, %r606;
	selp.b32 	%r776, %r607, %r606, %p136;
	xor.b32  	%r608, %r603, %r53;
	shr.s32 	%r609, %r603, 31;
	xor.b32  	%r610, %r609, %r603;
	xor.b32  	%r611, %r609, %r604;
	cvt.u64.u32 	%rd255, %r610;
	shl.b64 	%rd256, %rd255, 32;
	cvt.u64.u32 	%rd257, %r611;
	or.b64  	%rd258, %rd256, %rd257;
	cvt.rn.f64.s64 	%fd82, %rd258;
	mul.f64 	%fd83, %fd82, 0d3BF921FB54442D19;
	cvt.rn.f32.f64 	%f392, %fd83;
	neg.f32 	%f393, %f392;
	setp.lt.s32 	%p137, %r608, 0;
	selp.f32 	%f519, %f393, %f392, %p137;
$L__BB1_120:
	mul.rn.f32 	%f394, %f519, %f519;
	and.b32  	%r612, %r776, 1;
	setp.eq.b32 	%p138, %r612, 1;
	selp.f32 	%f395, 0f3F800000, %f519, %p138;
	fma.rn.f32 	%f396, %f394, %f395, 0f00000000;
	fma.rn.f32 	%f397, %f394, 0f37CBAC00, 0fBAB607ED;
	selp.f32 	%f398, %f397, 0fB94D4153, %p138;
	selp.f32 	%f399, 0f3D2AAABB, 0f3C0885E4, %p138;
	fma.rn.f32 	%f400, %f398, %f394, %f399;
	selp.f32 	%f401, 0fBEFFFFFF, 0fBE2AAAA8, %p138;
	fma.rn.f32 	%f402, %f400, %f394, %f401;
	fma.rn.f32 	%f403, %f402, %f396, %f395;
	and.b32  	%r613, %r776, 2;
	setp.eq.s32 	%p139, %r613, 0;
	mov.f32 	%f404, 0f00000000;
	sub.f32 	%f405, %f404, %f403;
	selp.f32 	%f406, %f403, %f405, %p139;
	fma.rn.f32 	%f77, %f406, %f33, %f29;
	mov.u32 	%r780, %r60;
	mov.f32 	%f520, %f32;
	@%p3 bra 	$L__BB1_126;
	mov.b64 	%rd317, 0;
	mov.b32 	%r777, 0;
$L__BB1_122:
	.pragma "nounroll";
	mul.wide.u32 	%rd260, %r777, 4;
	mov.u64 	%rd261, __cudart_i2opi_f;
	add.s64 	%rd262, %rd261, %rd260;
	ld.global.nc.u32 	%r615, [%rd262];
	mad.wide.u32 	%rd263, %r615, %r54, %rd317;
	shr.u64 	%rd317, %rd263, 32;
	add.s64 	%rd264, %rd3, %rd260;
	st.local.u32 	[%rd264], %rd263;
	add.s32 	%r777, %r777, 1;
	setp.ne.s32 	%p140, %r777, 6;
	@%p140 bra 	$L__BB1_122;
	setp.eq.s32 	%p141, %r55, 0;
	st.local.u32 	[%rd3+24], %rd317;
	ld.local.u32 	%r778, [%rd23+24];
	ld.local.u32 	%r779, [%rd23+20];
	@%p141 bra 	$L__BB1_125;
	shl.b32 	%r616, %r778, %r55;
	shr.u32 	%r617, %r779, %r56;
	add.s32 	%r778, %r617, %r616;
	shl.b32 	%r618, %r779, %r55;
	ld.local.u32 	%r619, [%rd23+16];
	shr.u32 	%r620, %r619, %r56;
	add.s32 	%r779, %r620, %r618;
$L__BB1_125:
	setp.lt.s32 	%p142, %r53, 0;
	shr.u32 	%r621, %r778, 30;
	shf.l.wrap.b32 	%r622, %r779, %r778, 2;
	shl.b32 	%r623, %r779, 2;
	shr.u32 	%r624, %r622, 31;
	add.s32 	%r625, %r624, %r621;
	neg.s32 	%r626, %r625;
	selp.b32 	%r780, %r626, %r625, %p142;
	xor.b32  	%r627, %r622, %r53;
	shr.s32 	%r628, %r622, 31;
	xor.b32  	%r629, %r628, %r622;
	xor.b32  	%r630, %r628, %r623;
	cvt.u64.u32 	%rd265, %r629;
	shl.b64 	%rd266, %rd265, 32;
	cvt.u64.u32 	%rd267, %r630;
	or.b64  	%rd268, %rd266, %rd267;
	cvt.rn.f64.s64 	%fd84, %rd268;
	mul.f64 	%fd85, %fd84, 0d3BF921FB54442D19;
	cvt.rn.f32.f64 	%f407, %fd85;
	neg.f32 	%f408, %f407;
	setp.lt.s32 	%p143, %r627, 0;
	selp.f32 	%f520, %f408, %f407, %p143;
$L__BB1_126:
	add.s32 	%r631, %r780, 1;
	mul.rn.f32 	%f410, %f520, %f520;
	and.b32  	%r632, %r780, 1;
	setp.eq.b32 	%p144, %r632, 1;
	selp.f32 	%f411, %f520, 0f3F800000, %p144;
	fma.rn.f32 	%f412, %f410, %f411, 0f00000000;
	fma.rn.f32 	%f413, %f410, 0f37CBAC00, 0fBAB607ED;
	selp.f32 	%f414, 0fB94D4153, %f413, %p144;
	selp.f32 	%f415, 0f3C0885E4, 0f3D2AAABB, %p144;
	fma.rn.f32 	%f416, %f414, %f410, %f415;
	selp.f32 	%f417, 0fBE2AAAA8, 0fBEFFFFFF, %p144;
	fma.rn.f32 	%f418, %f416, %f410, %f417;
	fma.rn.f32 	%f419, %f418, %f412, %f411;
	and.b32  	%r633, %r631, 2;
	setp.eq.s32 	%p145, %r633, 0;
	mov.f32 	%f521, 0f00000000;
	sub.f32 	%f420, %f521, %f419;
	selp.f32 	%f421, %f419, %f420, %p145;
	fma.rn.f32 	%f422, %f421, %f34, %f77;
	cvt.rpi.f32.f32 	%f81, %f74;
	setp.ge.f32 	%p146, %f81, %f30;
	min.f32 	%f423, %f74, %f422;
	setp.lt.f32 	%p147, %f423, 0f00000000;
	or.pred  	%p148, %p147, %p146;
	@%p148 bra 	$L__BB1_129;
	cvt.rpi.f32.f32 	%f82, %f422;
	setp.ge.f32 	%p149, %f82, %f31;
	@%p149 bra 	$L__BB1_129;
	cvt.rmi.f32.f32 	%f425, %f74;
	sub.f32 	%f426, %f74, %f425;
	cvt.rmi.f32.f32 	%f427, %f422;
	sub.f32 	%f428, %f422, %f427;
	ld.global.u64 	%rd269, [%rd1];
	cvt.rzi.s32.f32 	%r634, %f425;
	mul.lo.s32 	%r635, %r634, %r216;
	cvt.rzi.s32.f32 	%r636, %f427;
	add.s32 	%r637, %r636, %r635;
	shl.b32 	%r638, %r637, 2;
	mul.wide.s32 	%rd270, %r638, 4;
	add.s64 	%rd271, %rd269, %rd270;
	ld.u32 	%r639, [%rd271+8];
	cvt.rzi.s32.f32 	%r640, %f82;
	add.s32 	%r641, %r640, %r635;
	shl.b32 	%r642, %r641, 2;
	mul.wide.s32 	%rd272, %r642, 4;
	add.s64 	%rd273, %rd269, %rd272;
	ld.u32 	%r643, [%rd273+8];
	cvt.rzi.s32.f32 	%r644, %f81;
	mul.lo.s32 	%r645, %r644, %r216;
	add.s32 	%r646, %r636, %r645;
	shl.b32 	%r647, %r646, 2;
	mul.wide.s32 	%rd274, %r647, 4;
	add.s64 	%rd275, %rd269, %rd274;
	ld.u32 	%r648, [%rd275+8];
	add.s32 	%r649, %r640, %r645;
	shl.b32 	%r650, %r649, 2;
	mul.wide.s32 	%rd276, %r650, 4;
	add.s64 	%rd277, %rd269, %rd276;
	ld.u32 	%r651, [%rd277+8];
	mov.f32 	%f429, 0f3F800000;
	sub.f32 	%f430, %f429, %f426;
	cvt.rn.f32.s32 	%f431, %r639;
	cvt.rn.f32.s32 	%f432, %r648;
	mul.f32 	%f433, %f426, %f432;
	fma.rn.f32 	%f434, %f430, %f431, %f433;
	sub.f32 	%f435, %f429, %f428;
	cvt.rn.f32.s32 	%f436, %r643;
	cvt.rn.f32.s32 	%f437, %r651;
	mul.f32 	%f438, %f426, %f437;
	fma.rn.f32 	%f439, %f430, %f436, %f438;
	mul.f32 	%f440, %f428, %f439;
	fma.rn.f32 	%f521, %f435, %f434, %f440;
$L__BB1_129:
	setp.lt.s32 	%p150, %r57, 0;
	setp.eq.s32 	%p151, %r58, 1062207488;
	ld.u32 	%r652, [%rd37+8];
	cvt.rn.f32.s32 	%f441, %r652;
	sub.f32 	%f85, %f521, %f441;
	cvt.f64.f32 	%fd18, %f85;
	{
	.reg .b32 %temp; 
	mov.b64 	{%temp, %r185}, %fd18;
	}
	abs.f64 	%fd19, %fd18;
	{ // callseq 3, 0
	.param .b64 param0;
	st.param.f64 	[param0], %fd19;
	.param .b64 retval0;
	call.uni (retval0), 
	__internal_accurate_pow, 
	(
	param0
	);
	ld.param.f64 	%fd86, [retval0];
	} // callseq 3
	setp.lt.s32 	%p153, %r185, 0;
	neg.f64 	%fd88, %fd86;
	selp.f64 	%fd89, %fd88, %fd86, %p151;
	selp.f64 	%fd90, %fd89, %fd86, %p153;
	setp.eq.f32 	%p154, %f85, 0f00000000;
	selp.b32 	%r653, %r185, 0, %p151;
	or.b32  	%r654, %r653, 2146435072;
	selp.b32 	%r655, %r654, %r653, %p150;
	mov.b32 	%r656, 0;
	mov.b64 	%fd91, {%r656, %r655};
	selp.f64 	%fd109, %fd91, %fd90, %p154;
	add.f64 	%fd92, %fd18, 0d4000000000000000;
	{
	.reg .b32 %temp; 
	mov.b64 	{%temp, %r657}, %fd92;
	}
	and.b32  	%r658, %r657, 2146435072;
	setp.ne.s32 	%p155, %r658, 2146435072;
	@%p155 bra 	$L__BB1_134;
	setp.nan.f32 	%p156, %f85, %f85;
	@%p156 bra 	$L__BB1_133;
	setp.neu.f64 	%p157, %fd19, 0d7FF0000000000000;
	@%p157 bra 	$L__BB1_134;
	or.b32  	%r659, %r59, -2147483648;
	selp.b32 	%r660, %r659, %r59, %p2;
	selp.b32 	%r661, %r660, %r59, %p153;
	mov.b32 	%r662, 0;
	mov.b64 	%fd109, {%r662, %r661};
	bra.uni 	$L__BB1_134;
$L__BB1_133:
	mov.f64 	%fd93, 0d4000000000000000;
	add.rn.f64 	%fd109, %fd18, %fd93;
$L__BB1_134:
	setp.eq.f32 	%p159, %f85, 0f3F800000;
	selp.f64 	%fd94, 0d3FF0000000000000, %fd109, %p159;
	div.rn.f64 	%fd95, %fd94, %fd1;
	add.f64 	%fd106, %fd17, %fd95;
	add.s32 	%r732, %r732, 1;
	setp.ne.s32 	%p160, %r732, %r218;
	@%p160 bra 	$L__BB1_38;
	add.s32 	%r731, %r731, 1;
	setp.ne.s32 	%p161, %r731, %r217;
	@%p161 bra 	$L__BB1_37;
$L__BB1_136:
	ld.param.f64 	%fd103, [_Z12checkGeneralRPiS0_iiiiiddf_param_7];
	sqrt.rn.f64 	%fd96, %fd106;
	add.u64 	%rd278, %SP, 32;
	add.u64 	%rd54, %SPL, 32;
	st.local.f64 	[%rd54], %fd96;
	mov.u64 	%rd279, $str$1;
	cvta.global.u64 	%rd280, %rd279;
	{ // callseq 4, 0
	.param .b64 param0;
	st.param.b64 	[param0], %rd280;
	.param .b64 param1;
	st.param.b64 	[param1], %rd278;
	.param .b32 retval0;
	call.uni (retval0), 
	vprintf, 
	(
	param0, 
	param1
	);
	ld.param.b32 	%r663, [retval0];
	} // callseq 4
	setp.gtu.f64 	%p162, %fd96, %fd103;
	@%p162 bra 	$L__BB1_154;
	mul.f32 	%f442, %f95, 0f3F22F983;
	cvt.rni.s32.f32 	%r788, %f442;
	cvt.rn.f32.s32 	%f443, %r788;
	fma.rn.f32 	%f444, %f443, 0fBFC90FDA, %f95;
	fma.rn.f32 	%f445, %f443, 0fB3A22168, %f444;
	fma.rn.f32 	%f523, %f443, 0fA7C234C5, %f445;
	abs.f32 	%f87, %f95;
	setp.ltu.f32 	%p163, %f87, 0f47CE4780;
	mov.u32 	%r784, %r788;
	mov.f32 	%f522, %f523;
	@%p163 bra 	$L__BB1_145;
	setp.neu.f32 	%p164, %f87, 0f7F800000;
	@%p164 bra 	$L__BB1_140;
	mov.f32 	%f448, 0f00000000;
	mul.rn.f32 	%f522, %f95, %f448;
	mov.b32 	%r784, 0;
	bra.uni 	$L__BB1_145;
$L__BB1_140:
	mov.b32 	%r189, %f95;
	shl.b32 	%r666, %r189, 8;
	or.b32  	%r190, %r666, -2147483648;
	mov.b64 	%rd320, 0;
	mov.b32 	%r781, 0;
	mov.u64 	%rd318, __cudart_i2opi_f;
	mov.u64 	%rd319, %rd2;
$L__BB1_141:
	.pragma "nounroll";
	ld.global.nc.u32 	%r667, [%rd318];
	mad.wide.u32 	%rd283, %r667, %r190, %rd320;
	shr.u64 	%rd320, %rd283, 32;
	st.local.u32 	[%rd319], %rd283;
	add.s32 	%r781, %r781, 1;
	add.s64 	%rd319, %rd319, 4;
	add.s64 	%rd318, %rd318, 4;
	setp.ne.s32 	%p165, %r781, 6;
	@%p165 bra 	$L__BB1_141;
	shr.u32 	%r668, %r189, 23;
	st.local.u32 	[%rd2+24], %rd320;
	and.b32  	%r193, %r668, 31;
	and.b32  	%r669, %r668, 224;
	add.s32 	%r670, %r669, -128;
	shr.u32 	%r671, %r670, 5;
	mul.wide.u32 	%rd284, %r671, 4;
	sub.s64 	%rd61, %rd2, %rd284;
	ld.local.u32 	%r782, [%rd61+24];
	ld.local.u32 	%r783, [%rd61+20];
	setp.eq.s32 	%p166, %r193, 0;
	@%p166 bra 	$L__BB1_144;
	shf.l.wrap.b32 	%r782, %r783, %r782, %r193;
	ld.local.u32 	%r672, [%rd61+16];
	shf.l.wrap.b32 	%r783, %r672, %r783, %r193;
$L__BB1_144:
	shr.u32 	%r673, %r782, 30;
	shf.l.wrap.b32 	%r674, %r783, %r782, 2;
	shl.b32 	%r675, %r783, 2;
	shr.u32 	%r676, %r674, 31;
	add.s32 	%r677, %r676, %r673;
	neg.s32 	%r678, %r677;
	setp.lt.s32 	%p167, %r189, 0;
	selp.b32 	%r784, %r678, %r677, %p167;
	xor.b32  	%r679, %r674, %r189;
	shr.s32 	%r680, %r674, 31;
	xor.b32  	%r681, %r680, %r674;
	xor.b32  	%r682, %r680, %r675;
	cvt.u64.u32 	%rd285, %r681;
	shl.b64 	%rd286, %rd285, 32;
	cvt.u64.u32 	%rd287, %r682;
	or.b64  	%rd288, %rd286, %rd287;
	cvt.rn.f64.s64 	%fd97, %rd288;
	mul.f64 	%fd98, %fd97, 0d3BF921FB54442D19;
	cvt.rn.f32.f64 	%f446, %fd98;
	neg.f32 	%f447, %f446;
	setp.lt.s32 	%p168, %r679, 0;
	selp.f32 	%f522, %f447, %f446, %p168;
$L__BB1_145:
	setp.ltu.f32 	%p169, %f87, 0f47CE4780;
	add.s32 	%r684, %r784, 1;
	mul.rn.f32 	%f449, %f522, %f522;
	and.b32  	%r685, %r784, 1;
	setp.eq.b32 	%p170, %r685, 1;
	selp.f32 	%f450, %f522, 0f3F800000, %p170;
	fma.rn.f32 	%f451, %f449, %f450, 0f00000000;
	fma.rn.f32 	%f452, %f449, 0f37CBAC00, 0fBAB607ED;
	selp.f32 	%f453, 0fB94D4153, %f452, %p170;
	selp.f32 	%f454, 0f3C0885E4, 0f3D2AAABB, %p170;
	fma.rn.f32 	%f455, %f453, %f449, %f454;
	selp.f32 	%f456, 0fBE2AAAA8, 0fBEFFFFFF, %p170;
	fma.rn.f32 	%f457, %f455, %f449, %f456;
	fma.rn.f32 	%f458, %f457, %f451, %f450;
	and.b32  	%r686, %r684, 2;
	setp.eq.s32 	%p171, %r686, 0;
	mov.f32 	%f459, 0f00000000;
	sub.f32 	%f460, %f459, %f458;
	selp.f32 	%f461, %f458, %f460, %p171;
	cvt.rn.f32.s32 	%f462, %r217;
	cvt.rn.f32.s32 	%f463, %r1;
	fma.rn.f32 	%f464, %f461, %f462, %f463;
	mov.f32 	%f465, 0f3F000000;
	copysign.f32 	%f466, %f464, %f465;
	add.rz.f32 	%f467, %f464, %f466;
	cvt.rzi.f32.f32 	%f468, %f467;
	cvt.rn.f32.s32 	%f469, %r215;
	sub.f32 	%f91, %f469, %f468;
	@%p169 bra 	$L__BB1_153;
	setp.neu.f32 	%p172, %f87, 0f7F800000;
	@%p172 bra 	$L__BB1_148;
	mov.f32 	%f472, 0f00000000;
	mul.rn.f32 	%f523, %f95, %f472;
	mov.b32 	%r788, 0;
	bra.uni 	$L__BB1_153;
$L__BB1_148:
	mov.b32 	%r202, %f95;
	shl.b32 	%r688, %r202, 8;
	or.b32  	%r203, %r688, -2147483648;
	mov.b64 	%rd323, 0;
	mov.b32 	%r785, 0;
	mov.u64 	%rd321, __cudart_i2opi_f;
	mov.u64 	%rd322, %rd2;
$L__BB1_149:
	.pragma "nounroll";
	ld.global.nc.u32 	%r689, [%rd321];
	mad.wide.u32 	%rd291, %r689, %r203, %rd323;
	shr.u64 	%rd323, %rd291, 32;
	st.local.u32 	[%rd322], %rd291;
	add.s32 	%r785, %r785, 1;
	add.s64 	%rd322, %rd322, 4;
	add.s64 	%rd321, %rd321, 4;
	setp.ne.s32 	%p173, %r785, 6;
	@%p173 bra 	$L__BB1_149;
	shr.u32 	%r690, %r202, 23;
	st.local.u32 	[%rd2+24], %rd323;
	and.b32  	%r206, %r690, 31;
	and.b32  	%r691, %r690, 224;
	add.s32 	%r692, %r691, -128;
	shr.u32 	%r693, %r692, 5;
	mul.wide.u32 	%rd292, %r693, 4;
	sub.s64 	%rd68, %rd2, %rd292;
	ld.local.u32 	%r786, [%rd68+24];
	ld.local.u32 	%r787, [%rd68+20];
	setp.eq.s32 	%p174, %r206, 0;
	@%p174 bra 	$L__BB1_152;
	shf.l.wrap.b32 	%r786, %r787, %r786, %r206;
	ld.local.u32 	%r694, [%rd68+16];
	shf.l.wrap.b32 	%r787, %r694, %r787, %r206;
$L__BB1_152:
	shr.u32 	%r695, %r786, 30;
	shf.l.wrap.b32 	%r696, %r787, %r786, 2;
	shl.b32 	%r697, %r787, 2;
	shr.u32 	%r698, %r696, 31;
	add.s32 	%r699, %r698, %r695;
	neg.s32 	%r700, %r699;
	setp.lt.s32 	%p175, %r202, 0;
	selp.b32 	%r788, %r700, %r699, %p175;
	xor.b32  	%r701, %r696, %r202;
	shr.s32 	%r702, %r696, 31;
	xor.b32  	%r703, %r702, %r696;
	xor.b32  	%r704, %r702, %r697;
	cvt.u64.u32 	%rd293, %r703;
	shl.b64 	%rd294, %rd293, 32;
	cvt.u64.u32 	%rd295, %r704;
	or.b64  	%rd296, %rd294, %rd295;
	cvt.rn.f64.s64 	%fd99, %rd296;
	mul.f64 	%fd100, %fd99, 0d3BF921FB54442D19;
	cvt.rn.f32.f64 	%f470, %fd100;
	neg.f32 	%f471, %f470;
	setp.lt.s32 	%p176, %r701, 0;
	selp.f32 	%f523, %f471, %f470, %p176;
$L__BB1_153:
	mul.rn.f32 	%f473, %f523, %f523;
	and.b32  	%r706, %r788, 1;
	setp.eq.b32 	%p177, %r706, 1;
	selp.f32 	%f474, 0f3F800000, %f523, %p177;
	fma.rn.f32 	%f475, %f473, %f474, 0f00000000;
	fma.rn.f32 	%f476, %f473, 0f37CBAC00, 0fBAB607ED;
	selp.f32 	%f477, %f476, 0fB94D4153, %p177;
	selp.f32 	%f478, 0f3D2AAABB, 0f3C0885E4, %p177;
	fma.rn.f32 	%f479, %f477, %f473, %f478;
	selp.f32 	%f480, 0fBEFFFFFF, 0fBE2AAAA8, %p177;
	fma.rn.f32 	%f481, %f479, %f473, %f480;
	fma.rn.f32 	%f482, %f481, %f475, %f474;
	and.b32  	%r707, %r788, 2;
	setp.eq.s32 	%p178, %r707, 0;
	mov.f32 	%f483, 0f00000000;
	sub.f32 	%f484, %f483, %f482;
	selp.f32 	%f485, %f482, %f484, %p178;
	cvt.rn.f32.s32 	%f486, %r218;
	cvt.rn.f32.s32 	%f487, %r2;
	fma.rn.f32 	%f488, %f485, %f486, %f487;
	mov.f32 	%f489, 0f3F000000;
	copysign.f32 	%f490, %f488, %f489;
	add.rz.f32 	%f491, %f488, %f490;
	cvt.rzi.f32.f32 	%f492, %f491;
	cvt.rzi.s32.f32 	%r708, %f492;
	mul.f32 	%f493, %f95, 0f43340000;
	cvt.f64.f32 	%fd101, %f493;
	div.rn.f64 	%fd102, %fd101, 0d400921FB54442D18;
	cvt.rzi.s32.f64 	%r709, %fd102;
	cvt.rzi.s32.f32 	%r710, %f91;
	st.local.v2.u32 	[%rd54], {%r710, %r708};
	st.local.u32 	[%rd54+8], %r709;
	mov.u64 	%rd297, $str$2;
	cvta.global.u64 	%rd298, %rd297;
	{ // callseq 5, 0
	.param .b64 param0;
	st.param.b64 	[param0], %rd298;
	.param .b64 param1;
	st.param.b64 	[param1], %rd278;
	.param .b32 retval0;
	call.uni (retval0), 
	vprintf, 
	(
	param0, 
	param1
	);
	ld.param.b32 	%r711, [retval0];
	} // callseq 5
$L__BB1_154:
	ret;

}
.func  (.param .b64 func_retval0) __internal_accurate_pow(
	.param .b64 __internal_accurate_pow_param_0
)
{
	.reg .pred 	%p<8>;
	.reg .b32 	%r<49>;
	.reg .b32 	%f<3>;
	.reg .b64 	%fd<109>;

	ld.param.f64 	%fd10, [__internal_accurate_pow_param_0];
	{
	.reg .b32 %temp; 
	mov.b64 	{%temp, %r46}, %fd10;
	}
	{
	.reg .b32 %temp; 
	mov.b64 	{%r45, %temp}, %fd10;
	}
	shr.u32 	%r47, %r46, 20;
	setp.gt.u32 	%p1, %r46, 1048575;
	@%p1 bra 	$L__BB2_2;
	mul.f64 	%fd11, %fd10, 0d4350000000000000;
	{
	.reg .b32 %temp; 
	mov.b64 	{%temp, %r46}, %fd11;
	}
	{
	.reg .b32 %temp; 
	mov.b64 	{%r45, %temp}, %fd11;
	}
	shr.u32 	%r16, %r46, 20;
	add.s32 	%r47, %r16, -54;
$L__BB2_2:
	add.s32 	%r48, %r47, -1023;
	and.b32  	%r17, %r46, -2146435073;
	or.b32  	%r18, %r17, 1072693248;
	mov.b64 	%fd107, {%r45, %r18};
	setp.lt.u32 	%p2, %r18, 1073127583;
	@%p2 bra 	$L__BB2_4;
	{
	.reg .b32 %temp; 
	mov.b64 	{%r19, %temp}, %fd107;
	}
	{
	.reg .b32 %temp; 
	mov.b64 	{%temp, %r20}, %fd107;
	}
	add.s32 	%r21, %r20, -1048576;
	mov.b64 	%fd107, {%r19, %r21};
	add.s32 	%r48, %r47, -1022;
$L__BB2_4:
	add.f64 	%fd12, %fd107, 0dBFF0000000000000;
	add.f64 	%fd13, %fd107, 0d3FF0000000000000;
	rcp.approx.ftz.f64 	%fd14, %fd13;
	neg.f64 	%fd15, %fd13;
	fma.rn.f64 	%fd16, %fd15, %fd14, 0d3FF0000000000000;
	fma.rn.f64 	%fd17, %fd16, %fd16, %fd16;
	fma.rn.f64 	%fd18, %fd17, %fd14, %fd14;
	mul.f64 	%fd19, %fd12, %fd18;
	fma.rn.f64 	%fd20, %fd12, %fd18, %fd19;
	mul.f64 	%fd21, %fd20, %fd20;
	fma.rn.f64 	%fd22, %fd21, 0d3EB0F5FF7D2CAFE2, 0d3ED0F5D241AD3B5A;
	fma.rn.f64 	%fd23, %fd22, %fd21, 0d3EF3B20A75488A3F;
	fma.rn.f64 	%fd24, %fd23, %fd21, 0d3F1745CDE4FAECD5;
	fma.rn.f64 	%fd25, %fd24, %fd21, 0d3F3C71C7258A578B;
	fma.rn.f64 	%fd26, %fd25, %fd21, 0d3F6249249242B910;
	fma.rn.f64 	%fd27, %fd26, %fd21, 0d3F89999999999DFB;
	sub.f64 	%fd28, %fd12, %fd20;
	add.f64 	%fd29, %fd28, %fd28;
	neg.f64 	%fd30, %fd20;
	fma.rn.f64 	%fd31, %fd30, %fd12, %fd29;
	mul.f64 	%fd32, %fd18, %fd31;
	fma.rn.f64 	%fd33, %fd21, %fd27, 0d3FB5555555555555;
	mov.f64 	%fd34, 0d3FB5555555555555;
	sub.f64 	%fd35, %fd34, %fd33;
	fma.rn.f64 	%fd36, %fd21, %fd27, %fd35;
	add.f64 	%fd37, %fd36, 0dBC46A4CB00B9E7B0;
	add.f64 	%fd38, %fd33, %fd37;
	sub.f64 	%fd39, %fd33, %fd38;
	add.f64 	%fd40, %fd37, %fd39;
	mul.rn.f64 	%fd41, %fd20, %fd20;
	neg.f64 	%fd42, %fd41;
	fma.rn.f64 	%fd43, %fd20, %fd20, %fd42;
	{
	.reg .b32 %temp; 
	mov.b64 	{%r22, %temp}, %fd32;
	}
	{
	.reg .b32 %temp; 
	mov.b64 	{%temp, %r23}, %fd32;
	}
	add.s32 	%r24, %r23, 1048576;
	mov.b64 	%fd44, {%r22, %r24};
	fma.rn.f64 	%fd45, %fd20, %fd44, %fd43;
	mul.rn.f64 	%fd46, %fd41, %fd20;
	neg.f64 	%fd47, %fd46;
	fma.rn.f64 	%fd48, %fd41, %fd20, %fd47;
	fma.rn.f64 	%fd49, %fd41, %fd32, %fd48;
	fma.rn.f64 	%fd50, %fd45, %fd20, %fd49;
	mul.rn.f64 	%fd51, %fd38, %fd46;
	neg.f64 	%fd52, %fd51;
	fma.rn.f64 	%fd53, %fd38, %fd46, %fd52;
	fma.rn.f64 	%fd54, %fd38, %fd50, %fd53;
	fma.rn.f64 	%fd55, %fd40, %fd46, %fd54;
	add.f64 	%fd56, %fd51, %fd55;
	sub.f64 	%fd57, %fd51, %fd56;
	add.f64 	%fd58, %fd55, %fd57;
	add.f64 	%fd59, %fd20, %fd56;
	sub.f64 	%fd60, %fd20, %fd59;
	add.f64 	%fd61, %fd56, %fd60;
	add.f64 	%fd62, %fd58, %fd61;
	add.f64 	%fd63, %fd32, %fd62;
	add.f64 	%fd64, %fd59, %fd63;
	sub.f64 	%fd65, %fd59, %fd64;
	add.f64 	%fd66, %fd63, %fd65;
	xor.b32  	%r25, %r48, -2147483648;
	mov.b32 	%r26, 1127219200;
	mov.b64 	%fd67, {%r25, %r26};
	mov.b32 	%r27, -2147483648;
	mov.b64 	%fd68, {%r27, %r26};
	sub.f64 	%fd69, %fd67, %fd68;
	fma.rn.f64 	%fd70, %fd69, 0d3FE62E42FEFA39EF, %fd64;
	fma.rn.f64 	%fd71, %fd69, 0dBFE62E42FEFA39EF, %fd70;
	sub.f64 	%fd72, %fd71, %fd64;
	sub.f64 	%fd73, %fd66, %fd72;
	fma.rn.f64 	%fd74, %fd69, 0d3C7ABC9E3B39803F, %fd73;
	add.f64 	%fd75, %fd70, %fd74;
	sub.f64 	%fd76, %fd70, %fd75;
	add.f64 	%fd77, %fd74, %fd76;
	mov.f64 	%fd78, 0d4000000000000000;
	{
	.reg .b32 %temp; 
	mov.b64 	{%temp, %r28}, %fd78;
	}
	{
	.reg .b32 %temp; 
	mov.b64 	{%r29, %temp}, %fd78;
	}
	shl.b32 	%r30, %r28, 1;
	setp.gt.u32 	%p3, %r30, -33554433;
	and.b32  	%r31, %r28, -15728641;
	selp.b32 	%r32, %r31, %r28, %p3;
	mov.b64 	%fd79, {%r29, %r32};
	mul.rn.f64 	%fd80, %fd75, %fd79;
	neg.f64 	%fd81, %fd80;
	fma.rn.f64 	%fd82, %fd75, %fd79, %fd81;
	fma.rn.f64 	%fd83, %fd77, %fd79, %fd82;
	add.f64 	%fd4, %fd80, %fd83;
	sub.f64 	%fd84, %fd80, %fd4;
	add.f64 	%fd5, %fd83, %fd84;
	fma.rn.f64 	%fd85, %fd4, 0d3FF71547652B82FE, 0d4338000000000000;
	{
	.reg .b32 %temp; 
	mov.b64 	{%r13, %temp}, %fd85;
	}
	mov.f64 	%fd86, 0dC338000000000000;
	add.rn.f64 	%fd87, %fd85, %fd86;
	fma.rn.f64 	%fd88, %fd87, 0dBFE62E42FEFA39EF, %fd4;
	fma.rn.f64 	%fd89, %fd87, 0dBC7ABC9E3B39803F, %fd88;
	fma.rn.f64 	%fd90, %fd89, 0d3E5ADE1569CE2BDF, 0d3E928AF3FCA213EA;
	fma.rn.f64 	%fd91, %fd90, %fd89, 0d3EC71DEE62401315;
	fma.rn.f64 	%fd92, %fd91, %fd89, 0d3EFA01997C89EB71;
	fma.rn.f64 	%fd93, %fd92, %fd89, 0d3F2A01A014761F65;
	fma.rn.f64 	%fd94, %fd93, %fd89, 0d3F56C16C1852B7AF;
	fma.rn.f64 	%fd95, %fd94, %fd89, 0d3F81111111122322;
	fma.rn.f64 	%fd96, %fd95, %fd89, 0d3FA55555555502A1;
	fma.rn.f64 	%fd97, %fd96, %fd89, 0d3FC5555555555511;
	fma.rn.f64 	%fd98, %fd97, %fd89, 0d3FE000000000000B;
	fma.rn.f64 	%fd99, %fd98, %fd89, 0d3FF0000000000000;
	fma.rn.f64 	%fd100, %fd99, %fd89, 0d3FF0000000000000;
	{
	.reg .b32 %temp; 
	mov.b64 	{%r14, %temp}, %fd100;
	}
	{
	.reg .b32 %temp; 
	mov.b64 	{%temp, %r15}, %fd100;
	}
	shl.b32 	%r33, %r13, 20;
	add.s32 	%r34, %r33, %r15;
	mov.b64 	%fd108, {%r14, %r34};
	{
	.reg .b32 %temp; 
	mov.b64 	{%temp, %r35}, %fd4;
	}
	mov.b32 	%f2, %r35;
	abs.f32 	%f1, %f2;
	setp.lt.f32 	%p4, %f1, 0f4086232B;
	@%p4 bra 	$L__BB2_7;
	setp.lt.f64 	%p5, %fd4, 0d0000000000000000;
	add.f64 	%fd101, %fd4, 0d7FF0000000000000;
	selp.f64 	%fd108, 0d0000000000000000, %fd101, %p5;
	setp.geu.f32 	%p6, %f1, 0f40874800;
	@%p6 bra 	$L__BB2_7;
	shr.u32 	%r36, %r13, 31;
	add.s32 	%r37, %r13, %r36;
	shr.s32 	%r38, %r37, 1;
	shl.b32 	%r39, %r38, 20;
	add.s32 	%r40, %r15, %r39;
	mov.b64 	%fd102, {%r14, %r40};
	sub.s32 	%r41, %r13, %r38;
	shl.b32 	%r42, %r41, 20;
	add.s32 	%r43, %r42, 1072693248;
	mov.b32 	%r44, 0;
	mov.b64 	%fd103, {%r44, %r43};
	mul.f64 	%fd108, %fd103, %fd102;
$L__BB2_7:
	abs.f64 	%fd104, %fd108;
	setp.eq.f64 	%p7, %fd104, 0d7FF0000000000000;
	fma.rn.f64 	%fd105, %fd108, %fd5, %fd108;
	selp.f64 	%fd106, %fd108, %fd105, %p7;
	st.param.f64 	[func_retval0], %fd106;
	ret;

}


// ===== COMPILED SASS (sm_100) =====

	.target	sm_100

	.elftype	@"ET_EXEC"


//--------------------- .note.nv.tkinfo           --------------------------
	.section	.note.nv.tkinfo,"",@"SHT_NOTE"
	.sectionflags	@"SHF_NOTE_NV_TKINFO"
	.tkinfo
        /*0018*/ 	.word	0x00000002
        /*0030*/ 	.string	""
        /*0030*/ 	.string	"ptxas"
        /*0030*/ 	.string	"Cuda compilation tools, release 13.0, V13.0.88"
        /*0030*/ 	.string	"Build cuda_13.0.r13.0/compiler.36424714_0"
        /*0030*/ 	.string	"-arch sm_100 -m 64 "



//--------------------- .note.nv.cuinfo           --------------------------
	.section	.note.nv.cuinfo,"",@"SHT_NOTE"
	.sectionflags	@"SHF_NOTE_NV_CUINFO"
        /*0018*/ 	.short	0x0002
        /*001a*/ 	.short	0x0064
        /*001c*/ 	.short	0x0082
	.zero		2


//--------------------- .nv.info                  --------------------------
	.section	.nv.info,"",@"SHT_CUDA_INFO"
	.align	4


	//----- nvinfo : EIATTR_REGCOUNT
	.align		4
        /*0000*/ 	.byte	0x04, 0x2f
        /*0002*/ 	.short	(.L_5 - .L_4)
	.align		4
.L_4:
        /*0004*/ 	.word	index@(_Z5saxpyifPfS_)
        /*0008*/ 	.word	0x0000000a


	//----- nvinfo : EIATTR_FRAME_SIZE
	.align		4
.L_5:
        /*000c*/ 	.byte	0x04, 0x11
        /*000e*/ 	.short	(.L_7 - .L_6)
	.align		4
.L_6:
        /*0010*/ 	.word	index@(_Z5saxpyifPfS_)
        /*0014*/ 	.word	0x00000000


	//----- nvinfo : EIATTR_REGCOUNT
	.align		4
.L_7:
        /*0018*/ 	.byte	0x04, 0x2f
        /*001a*/ 	.short	(.L_9 - .L_8)
	.align		4
.L_8:
        /*001c*/ 	.word	index@(_Z12checkGeneralRPiS0_iiiiiddf)
        /*0020*/ 	.word	0x00000034


	//----- nvinfo : EIATTR_FRAME_SIZE
	.align		4
.L_9:
        /*0024*/ 	.byte	0x04, 0x11
        /*0026*/ 	.short	(.L_11 - .L_10)
	.align		4
.L_10:
        /*0028*/ 	.word	index@($_Z12checkGeneralRPiS0_iiiiiddf$__internal_accurate_pow)
        /*002c*/ 	.word	0x00000030


	//----- nvinfo : EIATTR_FRAME_SIZE
	.align		4
.L_11:
        /*0030*/ 	.byte	0x04, 0x11
        /*0032*/ 	.short	(.L_13 - .L_12)
	.align		4
.L_12:
        /*0034*/ 	.word	index@($__internal_2_$__cuda_sm3x_div_rn_noftz_f32_slowpath)
        /*0038*/ 	.word	0x00000030


	//----- nvinfo : EIATTR_FRAME_SIZE
	.align		4
.L_13:
        /*003c*/ 	.byte	0x04, 0x11
        /*003e*/ 	.short	(.L_15 - .L_14)
	.align		4
.L_14:
        /*0040*/ 	.word	index@($__internal_1_$__cuda_sm20_dsqrt_rn_f64_mediumpath_v1)
        /*0044*/ 	.word	0x00000030


	//----- nvinfo : EIATTR_FRAME_SIZE
	.align		4
.L_15:
        /*0048*/ 	.byte	0x04, 0x11
        /*004a*/ 	.short	(.L_17 - .L_16)
	.align		4
.L_16:
        /*004c*/ 	.word	index@($__internal_0_$__cuda_sm20_div_rn_f64_full)
        /*0050*/ 	.word	0x00000030


	//----- nvinfo : EIATTR_FRAME_SIZE
	.align		4
.L_17:
        /*0054*/ 	.byte	0x04, 0x11
        /*0056*/ 	.short	(.L_19 - .L_18)
	.align		4
.L_18:
        /*0058*/ 	.word	index@(_Z12checkGeneralRPiS0_iiiiiddf)
        /*005c*/ 	.word	0x00000030


	//----- nvinfo : EIATTR_MIN_STACK_SIZE
	.align		4
.L_19:
        /*0060*/ 	.byte	0x04, 0x12
        /*0062*/ 	.short	(.L_21 - .L_20)
	.align		4
.L_20:
        /*0064*/ 	.word	index@(_Z12checkGeneralRPiS0_iiiiiddf)
        /*0068*/ 	.word	0x00000030


	//----- nvinfo : EIATTR_MIN_STACK_SIZE
	.align		4
.L_21:
        /*006c*/ 	.byte	0x04, 0x12
        /*006e*/ 	.short	(.L_23 - .L_22)
	.align		4
.L_22:
        /*0070*/ 	.word	index@(_Z5saxpyifPfS_)
        /*0074*/ 	.word	0x00000000
.L_23:


//--------------------- .nv.compat                --------------------------
	.section	.nv.compat,"",@"SHT_CUDA_COMPAT_INFO"
	.align	4
        /*0000*/ 	.byte	0x02, 0x09, 0x00, 0x00, 0x02, 0x02, 0x01, 0x00, 0x02, 0x05, 0x05, 0x00, 0x03, 0x07, 0x01, 0x01
        /*0010*/ 	.byte	0x02, 0x03, 0x00, 0x00, 0x02, 0x06, 0x01, 0x00, 0x04, 0x0b, 0x08, 0x00, 0x01, 0x00, 0x00, 0x00
        /*0020*/ 	.byte	0x00, 0x00, 0x00, 0x00


//--------------------- .nv.info._Z12checkGeneralRPiS0_iiiiiddf --------------------------
	.section	.nv.info._Z12checkGeneralRPiS0_iiiiiddf,"",@"SHT_CUDA_INFO"
	.sectionflags	@""
	.align	4


	//----- nvinfo : EIATTR_CUDA_API_VERSION
	.align		4
        /*0000*/ 	.byte	0x04, 0x37
        /*0002*/ 	.short	(.L_25 - .L_24)
.L_24:
        /*0004*/ 	.word	0x00000082


	//----- nvinfo : EIATTR_KPARAM_INFO
	.align		4
.L_25:
        /*0008*/ 	.byte	0x04, 0x17
        /*000a*/ 	.short	(.L_27 - .L_26)
.L_26:
        /*000c*/ 	.word	0x00000000
        /*0010*/ 	.short	0x0009
        /*0012*/ 	.short	0x0038
        /*0014*/ 	.byte	0x00, 0xf0, 0x11, 0x00


	//----- nvinfo : EIATTR_KPARAM_INFO
	.align		4
.L_27:
        /*0018*/ 	.byte	0x04, 0x17
        /*001a*/ 	.short	(.L_29 - .L_28)
.L_28:
        /*001c*/ 	.word	0x00000000
        /*0020*/ 	.short	0x0008
        /*0022*/ 	.short	0x0030
        /*0024*/ 	.byte	0x00, 0xf0, 0x21, 0x00


	//----- nvinfo : EIATTR_KPARAM_INFO
	.align		4
.L_29:
        /*0028*/ 	.byte	0x04, 0x17
        /*002a*/ 	.short	(.L_31 - .L_30)
.L_30:
        /*002c*/ 	.word	0x00000000
        /*0030*/ 	.short	0x0007
        /*0032*/ 	.short	0x0028
        /*0034*/ 	.byte	0x00, 0xf0, 0x21, 0x00


	//----- nvinfo : EIATTR_KPARAM_INFO
	.align		4
.L_31:
        /*0038*/ 	.byte	0x04, 0x17
        /*003a*/ 	.short	(.L_33 - .L_32)
.L_32:
        /*003c*/ 	.word	0x00000000
        /*0040*/ 	.short	0x0006
        /*0042*/ 	.short	0x0020
        /*0044*/ 	.byte	0x00, 0xf0, 0x11, 0x00


	//----- nvinfo : EIATTR_KPARAM_INFO
	.align		4
.L_33:
        /*0048*/ 	.byte	0x04, 0x17
        /*004a*/ 	.short	(.L_35 - .L_34)
.L_34:
        /*004c*/ 	.word	0x00000000
        /*0050*/ 	.short	0x0005
        /*0052*/ 	.short	0x001c
        /*0054*/ 	.byte	0x00, 0xf0, 0x11, 0x00


	//----- nvinfo : EIATTR_KPARAM_INFO
	.align		4
.L_35:
        /*0058*/ 	.byte	0x04, 0x17
        /*005a*/ 	.short	(.L_37 - .L_36)
.L_36:
        /*005c*/ 	.word	0x00000000
        /*0060*/ 	.short	0x0004
        /*0062*/ 	.short	0x0018
        /*0064*/ 	.byte	0x00, 0xf0, 0x11, 0x00


	//----- nvinfo : EIATTR_KPARAM_INFO
	.align		4
.L_37:
        /*0068*/ 	.byte	0x04, 0x17
        /*006a*/ 	.short	(.L_39 - .L_38)
.L_38:
        /*006c*/ 	.word	0x00000000
        /*0070*/ 	.short	0x0003
        /*0072*/ 	.short	0x0014
        /*0074*/ 	.byte	0x00, 0xf0, 0x11, 0x00


	//----- nvinfo : EIATTR_KPARAM_INFO
	.align		4
.L_39:
        /*0078*/ 	.byte	0x04, 0x17
        /*007a*/ 	.short	(.L_41 - .L_40)
.L_40:
        /*007c*/ 	.word	0x00000000
        /*0080*/ 	.short	0x0002
        /*0082*/ 	.short	0x0010
        /*0084*/ 	.byte	0x00, 0xf0, 0x11, 0x00


	//----- nvinfo : EIATTR_KPARAM_INFO
	.align		4
.L_41:
        /*0088*/ 	.byte	0x04, 0x17
        /*008a*/ 	.short	(.L_43 - .L_42)
.L_42:
        /*008c*/ 	.word	0x00000000
        /*0090*/ 	.short	0x0001
        /*0092*/ 	.short	0x0008
        /*0094*/ 	.byte	0x00, 0xf5, 0x21, 0x00


	//----- nvinfo : EIATTR_KPARAM_INFO
	.align		4
.L_43:
        /*0098*/ 	.byte	0x04, 0x17
        /*009a*/ 	.short	(.L_45 - .L_44)
.L_44:
        /*009c*/ 	.word	0x00000000
        /*00a0*/ 	.short	0x0000
        /*00a2*/ 	.short	0x0000
        /*00a4*/ 	.byte	0x00, 0xf5, 0x21, 0x00


	//----- nvinfo : EIATTR_SPARSE_MMA_MASK
	.align		4
.L_45:
        /*00a8*/ 	.byte	0x03, 0x50
        /*00aa*/ 	.short	0x0000


	//----- nvinfo : EIATTR_MAXREG_COUNT
	.align		4
        /*00ac*/ 	.byte	0x03, 0x1b
        /*00ae*/ 	.short	0x00ff


	//----- nvinfo : EIATTR_EXTERNS
	.align		4
        /*00b0*/ 	.byte	0x04, 0x0f
        /*00b2*/ 	.short	(.L_47 - .L_46)


	//   ....[0]....
	.align		4
.L_46:
        /*00b4*/ 	.word	index@(vprintf)


	//----- nvinfo : EIATTR_MERCURY_ISA_VERSION
	.align		4
.L_47:
        /*00b8*/ 	.byte	0x03, 0x5f
        /*00ba*/ 	.short	0x0101


	//----- nvinfo : EIATTR_VRC_CTA_INIT_COUNT
	.align		4
        /*00bc*/ 	.byte	0x02, 0x4a
	.zero		1
	.zero		1


	//----- nvinfo : EIATTR_SYSCALL_OFFSETS
	.align		4
        /*00c0*/ 	.byte	0x04, 0x46
        /*00c2*/ 	.short	(.L_49 - .L_48)


	//   ....[0]....
.L_48:
        /*00c4*/ 	.word	0x00001ab0


	//   ....[1]....
        /*00c8*/ 	.word	0x00006460


	//   ....[2]....
        /*00cc*/ 	.word	0x00007220


	//----- nvinfo : EIATTR_EXIT_INSTR_OFFSETS
	.align		4
.L_49:
        /*00d0*/ 	.byte	0x04, 0x1c
        /*00d2*/ 	.short	(.L_51 - .L_50)


	//   ....[0]....
.L_50:
        /*00d4*/ 	.word	0x00001af0


	//   ....[1]....
        /*00d8*/ 	.word	0x00006490


	//   ....[2]....
        /*00dc*/ 	.word	0x00007230


	//----- nvinfo : EIATTR_CRS_STACK_SIZE
	.align		4
.L_51:
        /*00e0*/ 	.byte	0x04, 0x1e
        /*00e2*/ 	.short	(.L_53 - .L_52)
.L_52:
        /*00e4*/ 	.word	0x00000000


	//----- nvinfo : EIATTR_CBANK_PARAM_SIZE
	.align		4
.L_53:
        /*00e8*/ 	.byte	0x03, 0x19
        /*00ea*/ 	.short	0x003c


	//----- nvinfo : EIATTR_PARAM_CBANK
	.align		4
        /*00ec*/ 	.byte	0x04, 0x0a
        /*00ee*/ 	.short	(.L_55 - .L_54)
	.align		4
.L_54:
        /*00f0*/ 	.word	index@(.nv.constant0._Z12checkGeneralRPiS0_iiiiiddf)
        /*00f4*/ 	.short	0x0380
        /*00f6*/ 	.short	0x003c


	//----- nvinfo : EIATTR_SW_WAR
	.align		4
.L_55:
        /*00f8*/ 	.byte	0x04, 0x36
        /*00fa*/ 	.short	(.L_57 - .L_56)
.L_56:
        /*00fc*/ 	.word	0x00000008
.L_57:


//--------------------- .nv.info._Z5saxpyifPfS_   --------------------------
	.section	.nv.info._Z5saxpyifPfS_,"",@"SHT_CUDA_INFO"
	.sectionflags	@""
	.align	4


	//----- nvinfo : EIATTR_CUDA_API_VERSION
	.align		4
        /*0000*/ 	.byte	0x04, 0x37
        /*0002*/ 	.short	(.L_59 - .L_58)
.L_58:
        /*0004*/ 	.word	0x00000082


	//----- nvinfo : EIATTR_KPARAM_INFO
	.align		4
.L_59:
        /*0008*/ 	.byte	0x04, 0x17
        /*000a*/ 	.short	(.L_61 - .L_60)
.L_60:
        /*000c*/ 	.word	0x00000000
        /*0010*/ 	.short	0x0003
        /*0012*/ 	.short	0x0010
        /*0014*/ 	.byte	0x00, 0xf5, 0x21, 0x00


	//----- nvinfo : EIATTR_KPARAM_INFO
	.align		4
.L_61:
        /*0018*/ 	.byte	0x04, 0x17
        /*001a*/ 	.short	(.L_63 - .L_62)
.L_62:
        /*001c*/ 	.word	0x00000000
        /*0020*/ 	.short	0x0002
        /*0022*/ 	.short	0x0008
        /*0024*/ 	.byte	0x00, 0xf5, 0x21, 0x00


	//----- nvinfo : EIATTR_KPARAM_INFO
	.align		4
.L_63:
        /*0028*/ 	.byte	0x04, 0x17
        /*002a*/ 	.short	(.L_65 - .L_64)
.L_64:
        /*002c*/ 	.word	0x00000000
        /*0030*/ 	.short	0x0001
        /*0032*/ 	.short	0x0004
        /*0034*/ 	.byte	0x00, 0xf0, 0x11, 0x00


	//----- nvinfo : EIATTR_KPARAM_INFO
	.align		4
.L_65:
        /*0038*/ 	.byte	0x04, 0x17
        /*003a*/ 	.short	(.L_67 - .L_66)
.L_66:
        /*003c*/ 	.word	0x00000000
        /*0040*/ 	.short	0x0000
        /*0042*/ 	.short	0x0000
        /*0044*/ 	.byte	0x00, 0xf0, 0x11, 0x00


	//----- nvinfo : EIATTR_SPARSE_MMA_MASK
	.align		4
.L_67:
        /*0048*/ 	.byte	0x03, 0x50
        /*004a*/ 	.short	0x0000


	//----- nvinfo : EIATTR_MAXREG_COUNT
	.align		4
        /*004c*/ 	.byte	0x03, 0x1b
        /*004e*/ 	.short	0x00ff


	//----- nvinfo : EIATTR_MERCURY_ISA_VERSION
	.align		4
        /*0050*/ 	.byte	0x03, 0x5f
        /*0052*/ 	.short	0x0101


	//----- nvinfo : EIATTR_VRC_CTA_INIT_COUNT
	.align		4
        /*0054*/ 	.byte	0x02, 0x4a
	.zero		1
	.zero		1


	//----- nvinfo : EIATTR_EXIT_INSTR_OFFSETS
	.align		4
        /*0058*/ 	.byte	0x04, 0x1c
        /*005a*/ 	.short	(.L_69 - .L_68)


	//   ....[0]....
.L_68:
        /*005c*/ 	.word	0x00000070


	//   ....[1]....
        /*0060*/ 	.word	0x00000120


	//----- nvinfo : EIATTR_CBANK_PARAM_SIZE
	.align		4
.L_69:
        /*0064*/ 	.byte	0x03, 0x19
        /*0066*/ 	.short	0x0018


	//----- nvinfo : EIATTR_PARAM_CBANK
	.align		4
        /*0068*/ 	.byte	0x04, 0x0a
        /*006a*/ 	.short	(.L_71 - .L_70)
	.align		4
.L_70:
        /*006c*/ 	.word	index@(.nv.constant0._Z5saxpyifPfS_)
        /*0070*/ 	.short	0x0380
        /*0072*/ 	.short	0x0018


	//----- nvinfo : EIATTR_SW_WAR
	.align		4
.L_71:
        /*0074*/ 	.byte	0x04, 0x36
        /*0076*/ 	.short	(.L_73 - .L_72)
.L_72:
        /*0078*/ 	.word	0x00000008
.L_73:


//--------------------- .nv.callgraph             --------------------------
	.section	.nv.callgraph,"",@"SHT_CUDA_CALLGRAPH"
	.align	4
	.sectionentsize	8
	.align		4
        /*0000*/ 	.word	0x00000000
	.align		4
        /*0004*/ 	.word	0xffffffff
	.align		4
        /*0008*/ 	.word	index@(_Z12checkGeneralRPiS0_iiiiiddf)
	.align		4
        /*000c*/ 	.word	index@(vprintf)
	.align		4
        /*0010*/ 	.word	0x00000000
	.align		4
        /*0014*/ 	.word	0xfffffffe
	.align		4
        /*0018*/ 	.word	0x00000000
	.align		4
        /*001c*/ 	.word	0xfffffffd
	.align		4
        /*0020*/ 	.word	0x00000000
	.align		4
        /*0024*/ 	.word	0xfffffffc


//--------------------- .nv.constant4             --------------------------
	.section	.nv.constant4,"a",@progbits
	.align	8
	.align		8
.nv.constant4:
        /*0000*/ 	.dword	vprintf
	.align		8
        /*0008*/ 	.dword	$str
	.align		8
        /*0010*/ 	.dword	$str$1
	.align		8
        /*0018*/ 	.dword	$str$2
	.align		8
        /*0020*/ 	.dword	__cudart_i2opi_f


//--------------------- .text._Z12checkGeneralRPiS0_iiiiiddf --------------------------
	.section	.text._Z12checkGeneralRPiS0_iiiiiddf,"ax",@progbits
	.align	128
        .global         _Z12checkGeneralRPiS0_iiiiiddf
        .type           _Z12checkGeneralRPiS0_iiiiiddf,@function
        .size           _Z12checkGeneralRPiS0_iiiiiddf,(.L_x_118 - _Z12checkGeneralRPiS0_iiiiiddf)
        .other          _Z12checkGeneralRPiS0_iiiiiddf,@"STO_CUDA_ENTRY STV_DEFAULT"
_Z12checkGeneralRPiS0_iiiiiddf:
.text._Z12checkGeneralRPiS0_iiiiiddf:
[----:B------:R-:W0:Y:S08]  /*0000*/  LDC R1, c[0x0][0x37c] ;  /* 0x0000df00ff017b82 */ /* 0x000e300000000800 */
[----:B------:R-:W1:Y:S01]  /*0010*/  LDC R15, c[0x0][0x390] ;  /* 0x0000e400ff0f7b82 */ /* 0x000e620000000800 */
[----:B------:R-:W2:Y:S01]  /*0020*/  S2R R7, SR_CTAID.X ;  /* 0x0000000000077919 */ /* 0x000ea20000002500 */
[----:B------:R-:W3:Y:S01]  /*0030*/  LDCU UR6, c[0x0][0x398] ;  /* 0x00007300ff0677ac */ /* 0x000ee20008000800 */
[----:B0-----:R-:W-:-:S02]  /*0040*/  VIADD R1, R1, 0xffffffd0 ;  /* 0xffffffd001017836 */ /* 0x001fc40000000000 */
[----:B------:R-:W-:Y:S01]  /*0050*/  HFMA2 R21, -RZ, RZ, 0, 0 ;  /* 0x00000000ff157431 */ /* 0x000fe200000001ff */
[----:B------:R-:W2:Y:S01]  /*0060*/  S2R R8, SR_TID.X ;  /* 0x0000000000087919 */ /* 0x000ea20000002100 */
[----:B------:R-:W0:Y:S01]  /*0070*/  LDCU UR4, c[0x0][0x2f8] ;  /* 0x00005f00ff0477ac */ /* 0x000e220008000800 */
[----:B------:R-:W4:Y:S01]  /*0080*/  LDC R19, c[0x0][0x394] ;  /* 0x0000e500ff137b82 */ /* 0x000f220000000800 */
[----:B------:R-:W5:Y:S01]  /*0090*/  LDCU UR5, c[0x0][0x2fc] ;  /* 0x00005f80ff0577ac */ /* 0x000f620008000800 */
[----:B------:R-:W0:Y:S01]  /*00a0*/  LDCU.64 UR36, c[0x0][0x358] ;  /* 0x00006b00ff2477ac */ /* 0x000e220008000a00 */
[----:B---3--:R-:W-:Y:S01]  /*00b0*/  UISETP.GE.AND UP0, UPT, UR6, 0x1, UPT ;  /* 0x000000010600788c */ /* 0x008fe2000bf06270 */
[----:B-1----:R-:W-:-:S04]  /*00c0*/  IABS R9, R15 ;  /* 0x0000000f00097213 */ /* 0x002fc80000000000 */
[----:B------:R-:W1:Y:S01]  /*00d0*/  I2F.RP R0, R9 ;  /* 0x0000000900007306 */ /* 0x000e620000209400 */
[----:B----4-:R-:W-:Y:S02]  /*00e0*/  IABS R10, R19 ;  /* 0x00000013000a7213 */ /* 0x010fe40000000000 */
[----:B------:R-:W-:-:S05]  /*00f0*/  ISETP.NE.AND P2, PT, R19, RZ, PT ;  /* 0x000000ff1300720c */ /* 0x000fca0003f45270 */
[----:B------:R-:W3:Y:S08]  /*0100*/  I2F.RP R6, R10 ;  /* 0x0000000a00067306 */ /* 0x000ef00000209400 */
[----:B-1----:R-:W1:Y:S08]  /*0110*/  MUFU.RCP R0, R0 ;  /* 0x0000000000007308 */ /* 0x002e700000001000 */
[----:B---3--:R-:W3:Y:S01]  /*0120*/  MUFU.RCP R6, R6 ;  /* 0x0000000600067308 */ /* 0x008ee20000001000 */
[----:B-1----:R-:W-:-:S02]  /*0130*/  VIADD R2, R0, 0xffffffe ;  /* 0x0ffffffe00027836 */ /* 0x002fc40000000000 */
[----:B--2---:R-:W-:-:S05]  /*0140*/  IMAD R0, R7, 0x100, R8 ;  /* 0x0000010007007824 */ /* 0x004fca00078e0208 */
[----:B------:R1:W2:Y:S01]  /*0150*/  F2I.FTZ.U32.TRUNC.NTZ R3, R2 ;  /* 0x0000000200037305 */ /* 0x0002a2000021f000 */
[----:B------:R-:W-:Y:S01]  /*0160*/  IABS R17, R0 ;  /* 0x0000000000117213 */ /* 0x000fe20000000000 */
[----:B---3--:R-:W-:-:S06]  /*0170*/  VIADD R4, R6, 0xffffffe ;  /* 0x0ffffffe06047836 */ /* 0x008fcc0000000000 */
[----:B------:R3:W4:Y:S01]  /*0180*/  F2I.FTZ.U32.TRUNC.NTZ R5, R4 ;  /* 0x0000000400057305 */ /* 0x000722000021f000 */
[----:B-1----:R-:W-:Y:S02]  /*0190*/  IMAD.MOV.U32 R2, RZ, RZ, RZ ;  /* 0x000000ffff027224 */ /* 0x002fe400078e00ff */
[----:B--2---:R-:W-:Y:S02]  /*01a0*/  IMAD.MOV R12, RZ, RZ, -R3 ;  /* 0x000000ffff0c7224 */ /* 0x004fe400078e0a03 */
[----:B---3--:R-:W-:Y:S02]  /*01b0*/  IMAD.MOV.U32 R4, RZ, RZ, RZ ;  /* 0x000000ffff047224 */ /* 0x008fe400078e00ff */
[----:B------:R-:W-:Y:S02]  /*01c0*/  IMAD R7, R12, R9, RZ ;  /* 0x000000090c077224 */ /* 0x000fe400078e02ff */
[----:B----4-:R-:W-:Y:S02]  /*01d0*/  IMAD.MOV R11, RZ, RZ, -R5 ;  /* 0x000000ffff0b7224 */ /* 0x010fe400078e0a05 */
[----:B------:R-:W-:-:S04]  /*01e0*/  IMAD.HI.U32 R2, R3, R7, R2 ;  /* 0x0000000703027227 */ /* 0x000fc800078e0002 */
[----:B------:R-:W-:Y:S02]  /*01f0*/  IMAD R11, R11, R10, RZ ;  /* 0x0000000a0b0b7224 */ /* 0x000fe400078e02ff */
[----:B------:R-:W-:-:S04]  /*0200*/  IMAD.HI.U32 R2, R2, R17, RZ ;  /* 0x0000001102027227 */ /* 0x000fc800078e00ff */
[----:B------:R-:W-:-:S04]  /*0210*/  IMAD.HI.U32 R4, R5, R11, R4 ;  /* 0x0000000b05047227 */ /* 0x000fc800078e0004 */
[----:B------:R-:W-:Y:S02]  /*0220*/  IMAD.MOV R2, RZ, RZ, -R2 ;  /* 0x000000ffff027224 */ /* 0x000fe400078e0a02 */
[----:B------:R-:W-:-:S04]  /*0230*/  IMAD.HI.U32 R4, R4, R17, RZ ;  /* 0x0000001104047227 */ /* 0x000fc800078e00ff */
[----:B------:R-:W-:Y:S02]  /*0240*/  IMAD.MOV R4, RZ, RZ, -R4 ;  /* 0x000000ffff047224 */ /* 0x000fe400078e0a04 */
[--C-:B------:R-:W-:Y:S02]  /*0250*/  IMAD R16, R9, R2, R17.reuse ;  /* 0x0000000209107224 */ /* 0x100fe400078e0211 */
[----:B------:R-:W-:-:S03]  /*0260*/  IMAD R17, R10, R4, R17 ;  /* 0x000000040a117224 */ /* 0x000fc600078e0211 */
[----:B------:R-:W-:Y:S02]  /*0270*/  ISETP.GT.U32.AND P0, PT, R9, R16, PT ;  /* 0x000000100900720c */ /* 0x000fe40003f04070 */
[----:B------:R-:W-:-:S11]  /*0280*/  ISETP.GT.U32.AND P1, PT, R10, R17, PT ;  /* 0x000000110a00720c */ /* 0x000fd60003f24070 */
[----:B------:R-:W-:Y:S01]  /*0290*/  @!P0 IMAD.IADD R16, R16, 0x1, -R9 ;  /* 0x0000000110108824 */ /* 0x000fe200078e0a09 */
[----:B------:R-:W-:Y:S01]  /*02a0*/  ISETP.GE.AND P0, PT, R0, RZ, PT ;  /* 0x000000ff0000720c */ /* 0x000fe20003f06270 */
[----:B------:R-:W-:-:S03]  /*02b0*/  @!P1 IMAD.IADD R17, R17, 0x1, -R10 ;  /* 0x0000000111119824 */ /* 0x000fc600078e0a0a */
[----:B------:R-:W-:Y:S02]  /*02c0*/  ISETP.GT.U32.AND P1, PT, R9, R16, PT ;  /* 0x000000100900720c */ /* 0x000fe40003f24070 */
[----:B------:R-:W-:-:S11]  /*02d0*/  ISETP.GT.U32.AND P3, PT, R10, R17, PT ;  /* 0x000000110a00720c */ /* 0x000fd60003f64070 */
[----:B------:R-:W-:Y:S01]  /*02e0*/  @!P1 IMAD.IADD R16, R16, 0x1, -R9 ;  /* 0x0000000110109824 */ /* 0x000fe200078e0a09 */
[----:B------:R-:W-:Y:S01]  /*02f0*/  ISETP.NE.AND P1, PT, R15, RZ, PT ;  /* 0x000000ff0f00720c */ /* 0x000fe20003f25270 */
[----:B------:R-:W-:Y:S01]  /*0300*/  @!P3 IMAD.IADD R17, R17, 0x1, -R10 ;  /* 0x000000011111b824 */ /* 0x000fe200078e0a0a */
[----:B0-----:R-:W-:Y:S01]  /*0310*/  IADD3 R2, P3, PT, R1, UR4, RZ ;  /* 0x0000000401027c10 */ /* 0x001fe2000ff7e0ff */
[----:B------:R-:W-:Y:S02]  /*0320*/  @!P0 IMAD.MOV R16, RZ, RZ, -R16 ;  /* 0x000000ffff108224 */ /* 0x000fe400078e0a10 */
[----:B------:R-:W-:Y:S01]  /*0330*/  @!P0 IMAD.MOV R17, RZ, RZ, -R17 ;  /* 0x000000ffff118224 */ /* 0x000fe200078e0a11 */
[----:B------:R-:W-:Y:S01]  /*0340*/  @!P2 LOP3.LUT R17, RZ, R19, RZ, 0x33, !PT ;  /* 0x00000013ff11a212 */ /* 0x000fe200078e33ff */
[----:B-----5:R-:W-:-:S06]  /*0350*/  IMAD.X R18, RZ, RZ, UR5, P3 ;  /* 0x00000005ff127e24 */ /* 0x020fcc00098e06ff */
[----:B------:R-:W-:Y:S01]  /*0360*/  @!P1 LOP3.LUT R16, RZ, R15, RZ, 0x33, !PT ;  /* 0x0000000fff109212 */ /* 0x000fe200078e33ff */
[----:B------:R-:W-:Y:S06]  /*0370*/  BRA.U !UP0, `(.L_x_0) ;  /* 0x0000001508507547 */ /* 0x000fec000b800000 */
[----:B------:R-:W0:Y:S02]  /*0380*/  LDCU UR4, c[0x0][0x39c] ;  /* 0x00007380ff0477ac */ /* 0x000e240008000800 */
[----:B0-----:R-:W-:-:S09]  /*0390*/  UISETP.GE.AND UP0, UPT, UR4, 0x1, UPT ;  /* 0x000000010400788c */ /* 0x001fd2000bf06270 */
[----:B------:R-:W-:Y:S05]  /*03a0*/  BRA.U !UP0, `(.L_x_0) ;  /* 0x0000001508447547 */ /* 0x000fea000b800000 */
[----:B------:R-:W0:Y:S01]  /*03b0*/  LDC R11, c[0x0][0x3b8] ;  /* 0x0000ee00ff0b7b82 */ /* 0x000e220000000800 */
[----:B------:R-:W-:Y:S01]  /*03c0*/  I2FP.F32.S32 R19, R19 ;  /* 0x0000001300137245 */ /* 0x000fe20000201400 */
[----:B------:R-:W-:Y:S01]  /*03d0*/  IMAD.MOV.U32 R21, RZ, RZ, RZ ;  /* 0x000000ffff157224 */ /* 0x000fe200078e00ff */
[----:B------:R-:W-:Y:S01]  /*03e0*/  I2FP.F32.S32 R15, R15 ;  /* 0x0000000f000f7245 */ /* 0x000fe20000201400 */
[----:B------:R-:W-:Y:S01]  /*03f0*/  UMOV UR4, URZ ;  /* 0x000000ff00047c82 */ /* 0x000fe20008000000 */
[----:B------:R-:W-:Y:S02]  /*0400*/  I2FP.F32.S32 R14, R17 ;  /* 0x00000011000e7245 */ /* 0x000fe40000201400 */
[----:B------:R-:W-:Y:S01]  /*0410*/  I2FP.F32.S32 R13, R16 ;  /* 0x00000010000d7245 */ /* 0x000fe20000201400 */
[C---:B0-----:R-:W-:Y:S01]  /*0420*/  FMUL R3, R11.reuse, 0.63661974668502807617 ;  /* 0x3f22f9830b037820 */ /* 0x041fe20000400000 */
[----:B------:R-:W-:Y:S01]  /*0430*/  SHF.R.U32.HI R12, RZ, 0x17, R11 ;  /* 0x00000017ff0c7819 */ /* 0x000fe2000001160b */
[----:B------:R-:W-:Y:S01]  /*0440*/  FMUL R20, RZ, R11 ;  /* 0x0000000bff147220 */ /* 0x000fe20000400000 */
[----:B------:R-:W-:-:S02]  /*0450*/  FSETP.GE.AND P0, PT, |R11|, 105615, PT ;  /* 0x47ce47800b00780b */ /* 0x000fc40003f06200 */
[C---:B------:R-:W-:Y:S01]  /*0460*/  LOP3.LUT R0, R12.reuse, 0xe0, RZ, 0xc0, !PT ;  /* 0x000000e00c007812 */ /* 0x040fe200078ec0ff */
[----:B------:R-:W0:Y:S01]  /*0470*/  F2I.NTZ R3, R3 ;  /* 0x0000000300037305 */ /* 0x000e220000203100 */
[----:B------:R-:W-:Y:S02]  /*0480*/  FSETP.EQ.OR P1, PT, |R11|, +INF , !P0 ;  /* 0x7f8000000b00780b */ /* 0x000fe40004722600 */
[----:B------:R-:W-:Y:S01]  /*0490*/  LOP3.LUT R12, R12, 0x1f, RZ, 0xc0, !PT ;  /* 0x0000001f0c0c7812 */ /* 0x000fe200078ec0ff */
[----:B------:R-:W-:-:S03]  /*04a0*/  VIADD R0, R0, 0xffffff80 ;  /* 0xffffff8000007836 */ /* 0x000fc60000000000 */
[----:B------:R-:W-:Y:S02]  /*04b0*/  IADD3 R10, PT, PT, -R12, 0x20, RZ ;  /* 0x000000200c0a7810 */ /* 0x000fe40007ffe1ff */
[----:B------:R-:W-:-:S05]  /*04c0*/  SHF.R.U32.HI R0, RZ, 0x5, R0 ;  /* 0x00000005ff007819 */ /* 0x000fca0000011600 */
[----:B------:R-:W-:Y:S01]  /*04d0*/  IMAD.MOV R0, RZ, RZ, -R0 ;  /* 0x000000ffff007224 */ /* 0x000fe200078e0a00 */
[----:B0-----:R-:W-:Y:S02]  /*04e0*/  I2FP.F32.S32 R4, R3 ;  /* 0x0000000300047245 */ /* 0x001fe40000201400 */
[----:B------:R-:W-:Y:S01]  /*04f0*/  SEL R9, R3, RZ, !P0 ;  /* 0x000000ff03097207 */ /* 0x000fe20004000000 */
[----:B------:R-:W-:Y:S02]  /*0500*/  IMAD.U32 R23, R0, 0x4, R1 ;  /* 0x0000000400177824 */ /* 0x000fe400078e0001 */
[----:B------:R-:W-:Y:S01]  /*0510*/  FFMA R5, R4, -1.5707962512969970703, R11 ;  /* 0xbfc90fda04057823 */ /* 0x000fe2000000000b */
[----:B------:R-:W-:-:S03]  /*0520*/  IMAD.SHL.U32 R11, R11, 0x100, RZ ;  /* 0x000001000b0b7824 */ /* 0x000fc600078e00ff */
[C---:B------:R-:W-:Y:S02]  /*0530*/  FFMA R5, R4.reuse, -7.5497894158615963534e-08, R5 ;  /* 0xb3a2216804057823 */ /* 0x040fe40000000005 */
[----:B------:R-:W-:Y:S02]  /*0540*/  LOP3.LUT R11, R11, 0x80000000, RZ, 0xfc, !PT ;  /* 0x800000000b0b7812 */ /* 0x000fe400078efcff */
[----:B------:R-:W-:-:S07]  /*0550*/  @!P0 FFMA R20, R4, -5.3903029534742383927e-15, R5 ;  /* 0xa7c234c504148823 */ /* 0x000fce0000000005 */
.L_x_12:
[----:B------:R-:W0:Y:S01]  /*0560*/  LDCU UR5, c[0x0][0x398] ;  /* 0x00007300ff0577ac */ /* 0x000e220008000800 */
[----:B------:R-:W-:Y:S01]  /*0570*/  I2FP.F32.U32 R22, UR4 ;  /* 0x0000000400167c45 */ /* 0x000fe20008201000 */
[----:B------:R-:W-:-:S04]  /*0580*/  UIADD3 UR4, UPT, UPT, UR4, 0x1, URZ ;  /* 0x0000000104047890 */ /* 0x000fc8000fffe0ff */
[----:B0-----:R-:W-:-:S03]  /*0590*/  UISETP.NE.AND UP1, UPT, UR4, UR5, UPT ;  /* 0x000000050400728c */ /* 0x001fc6000bf25270 */
[----:B------:R-:W-:-:S08]  /*05a0*/  UMOV UR5, URZ ;  /* 0x000000ff00057c82 */ /* 0x000fd00008000000 */
.L_x_11:
[----:B------:R-:W-:Y:S02]  /*05b0*/  IMAD.MOV.U32 R4, RZ, RZ, R9 ;  /* 0x000000ffff047224 */ /* 0x000fe400078e0009 */
[----:B------:R-:W-:Y:S01]  /*05c0*/  IMAD.MOV.U32 R0, RZ, RZ, R20 ;  /* 0x000000ffff007224 */ /* 0x000fe200078e0014 */
[----:B------:R-:W-:Y:S06]  /*05d0*/  @P1 BRA `(.L_x_1) ;  /* 0x0000000000ac1947 */ /* 0x000fec0003800000 */
[----:B------:R-:W-:Y:S02]  /*05e0*/  IMAD.MOV.U32 R8, RZ, RZ, RZ ;  /* 0x000000ffff087224 */ /* 0x000fe400078e00ff */
[----:B------:R-:W-:Y:S02]  /*05f0*/  IMAD.MOV.U32 R25, RZ, RZ, RZ ;  /* 0x000000ffff197224 */ /* 0x000fe400078e00ff */
[----:B------:R-:W-:-:S07]  /*0600*/  IMAD.MOV.U32 R0, RZ, RZ, RZ ;  /* 0x000000ffff007224 */ /* 0x000fce00078e00ff */
.L_x_2:
[----:B0-----:R-:W0:Y:S02]  /*0610*/  LDC.64 R4, c[0x4][0x20] ;  /* 0x01000800ff047b82 */ /* 0x001e240000000a00 */
[----:B0-----:R-:W-:-:S06]  /*0620*/  IMAD.WIDE.U32 R4, R0, 0x4, R4 ;  /* 0x0000000400047825 */ /* 0x001fcc00078e0004 */
[----:B------:R-:W2:Y:S01]  /*0630*/  LDG.E.CONSTANT R4, desc[UR36][R4.64] ;  /* 0x0000002404047981 */ /* 0x000ea2000c1e9900 */
[C---:B------:R-:W-:Y:S02]  /*0640*/  IMAD R3, R0.reuse, 0x4, R1 ;  /* 0x0000000400037824 */ /* 0x040fe400078e0201 */
[----:B------:R-:W-:-:S05]  /*0650*/  VIADD R0, R0, 0x1 ;  /* 0x0000000100007836 */ /* 0x000fca0000000000 */
[----:B------:R-:W-:Y:S01]  /*0660*/  ISETP.NE.AND P0, PT, R0, 0x6, PT ;  /* 0x000000060000780c */ /* 0x000fe20003f05270 */
[----:B--2---:R-:W-:-:S03]  /*0670*/  IMAD.WIDE.U32 R6, R4, R11, RZ ;  /* 0x0000000b04067225 */ /* 0x004fc600078e00ff */
[----:B------:R-:W-:-:S05]  /*0680*/  IADD3 R6, P2, PT, R6, R8, RZ ;  /* 0x0000000806067210 */ /* 0x000fca0007f5e0ff */
[----:B------:R0:W-:Y:S01]  /*0690*/  STL [R3], R6 ;  /* 0x0000000603007387 */ /* 0x0001e20000100800 */
[----:B------:R-:W-:-:S03]  /*06a0*/  IMAD.X R8, R7, 0x1, R25, P2 ;  /* 0x0000000107087824 */ /* 0x000fc600010e0619 */
[----:B------:R-:W-:Y:S05]  /*06b0*/  @P0 BRA `(.L_x_2) ;  /* 0xfffffffc00d40947 */ /* 0x000fea000383ffff */
[----:B------:R-:W-:Y:S01]  /*06c0*/  ISETP.NE.AND P0, PT, R12, RZ, PT ;  /* 0x000000ff0c00720c */ /* 0x000fe20003f05270 */
[----:B------:R1:W-:Y:S01]  /*06d0*/  STL [R1+0x18], R8 ;  /* 0x0000180801007387 */ /* 0x0003e20000100800 */
[----:B------:R-:W2:Y:S03]  /*06e0*/  LDCU UR8, c[0x0][0x3b8] ;  /* 0x00007700ff0877ac */ /* 0x000ea60008000800 */
[----:B------:R-:W3:Y:S04]  /*06f0*/  LDL R0, [R23+0x18] ;  /* 0x0000180017007983 */ /* 0x000ee80000100800 */
[----:B0-----:R-:W4:Y:S04]  /*0700*/  LDL R3, [R23+0x14] ;  /* 0x0000140017037983 */ /* 0x001f280000100800 */
[----:B------:R-:W5:Y:S01]  /*0710*/  @P0 LDL R7, [R23+0x10] ;  /* 0x0000100017070983 */ /* 0x000f620000100800 */
[----:B------:R-:W-:Y:S01]  /*0720*/  UMOV UR6, 0x54442d19 ;  /* 0x54442d1900067882 */ /* 0x000fe20000000000 */
[----:B------:R-:W-:Y:S01]  /*0730*/  UMOV UR7, 0x3bf921fb ;  /* 0x3bf921fb00077882 */ /* 0x000fe20000000000 */
[----:B---3--:R-:W-:-:S02]  /*0740*/  @P0 SHF.L.U32 R4, R0, R12, RZ ;  /* 0x0000000c00040219 */ /* 0x008fc400000006ff */
[----:B----4-:R-:W-:Y:S02]  /*0750*/  @P0 SHF.R.U32.HI R5, RZ, R10, R3 ;  /* 0x0000000aff050219 */ /* 0x010fe40000011603 */
[----:B------:R-:W-:Y:S02]  /*0760*/  @P0 SHF.L.U32 R6, R3, R12, RZ ;  /* 0x0000000c03060219 */ /* 0x000fe400000006ff */
[----:B-----5:R-:W-:Y:S01]  /*0770*/  @P0 SHF.R.U32.HI R7, RZ, R10, R7 ;  /* 0x0000000aff070219 */ /* 0x020fe20000011607 */
[----:B------:R-:W-:-:S03]  /*0780*/  @P0 IMAD.IADD R0, R4, 0x1, R5 ;  /* 0x0000000104000824 */ /* 0x000fc600078e0205 */
[----:B------:R-:W-:Y:S02]  /*0790*/  @P0 IADD3 R3, PT, PT, R6, R7, RZ ;  /* 0x0000000706030210 */ /* 0x000fe40007ffe0ff */
[----:B--2---:R-:W-:Y:S02]  /*07a0*/  ISETP.LE.AND P0, PT, RZ, UR8, PT ;  /* 0x00000008ff007c0c */ /* 0x004fe4000bf03270 */
[C---:B------:R-:W-:Y:S01]  /*07b0*/  SHF.L.W.U32.HI R4, R3.reuse, 0x2, R0 ;  /* 0x0000000203047819 */ /* 0x040fe20000010e00 */
[----:B------:R-:W-:-:S03]  /*07c0*/  IMAD.SHL.U32 R3, R3, 0x4, RZ ;  /* 0x0000000403037824 */ /* 0x000fc600078e00ff */
[----:B------:R-:W-:-:S04]  /*07d0*/  SHF.R.S32.HI R5, RZ, 0x1f, R4 ;  /* 0x0000001fff057819 */ /* 0x000fc80000011404 */
[C---:B------:R-:W-:Y:S02]  /*07e0*/  LOP3.LUT R24, R5.reuse, R3, RZ, 0x3c, !PT ;  /* 0x0000000305187212 */ /* 0x040fe400078e3cff */
[----:B------:R-:W-:Y:S02]  /*07f0*/  LOP3.LUT R25, R5, R4, RZ, 0x3c, !PT ;  /* 0x0000000405197212 */ /* 0x000fe400078e3cff */
[----:B------:R-:W-:Y:S02]  /*0800*/  SHF.R.U32.HI R3, RZ, 0x1e, R0 ;  /* 0x0000001eff037819 */ /* 0x000fe40000011600 */
[----:B------:R-:W0:Y:S01]  /*0810*/  I2F.F64.S64 R6, R24 ;  /* 0x0000001800067312 */ /* 0x000e220000301c00 */
[C---:B------:R-:W-:Y:S02]  /*0820*/  LOP3.LUT R5, R4.reuse, UR8, RZ, 0x3c, !PT ;  /* 0x0000000804057c12 */ /* 0x040fe4000f8e3cff */
[----:B------:R-:W-:Y:S02]  /*0830*/  LEA.HI R4, R4, R3, RZ, 0x1 ;  /* 0x0000000304047211 */ /* 0x000fe400078f08ff */
[----:B------:R-:W-:-:S03]  /*0840*/  ISETP.GE.AND P2, PT, R5, RZ, PT ;  /* 0x000000ff0500720c */ /* 0x000fc60003f46270 */
[----:B------:R-:W-:Y:S01]  /*0850*/  @!P0 IMAD.MOV R4, RZ, RZ, -R4 ;  /* 0x000000ffff048224 */ /* 0x000fe200078e0a04 */
[----:B0-----:R-:W-:-:S10]  /*0860*/  DMUL R6, R6, UR6 ;  /* 0x0000000606067c28 */ /* 0x001fd40008000000 */
[----:B------:R-:W0:Y:S02]  /*0870*/  F2F.F32.F64 R6, R6 ;  /* 0x0000000600067310 */ /* 0x000e240000301000 */
[----:B01----:R-:W-:-:S07]  /*0880*/  FSEL R0, -R6, R6, !P2 ;  /* 0x0000000606007208 */ /* 0x003fce0005000100 */
.L_x_1:
[----:B------:R-:W-:Y:S02]  /*0890*/  IMAD.MOV.U32 R24, RZ, RZ, 0x37cbac00 ;  /* 0x37cbac00ff187424 */ /* 0x000fe400078e00ff */
[----:B------:R-:W-:Y:S01]  /*08a0*/  FMUL R3, R0, R0 ;  /* 0x0000000000037220 */ /* 0x000fe20000400000 */
[----:B------:R-:W-:Y:S01]  /*08b0*/  LOP3.LUT R6, R4, 0x1, RZ, 0xc0, !PT ;  /* 0x0000000104067812 */ /* 0x000fe200078ec0ff */
[----:B------:R-:W-:Y:S01]  /*08c0*/  IMAD.MOV.U32 R25, RZ, RZ, 0x3c0885e4 ;  /* 0x3c0885e4ff197424 */ /* 0x000fe200078e00ff */
[----:B------:R-:W-:Y:S01]  /*08d0*/  I2FP.F32.U32 R27, UR5 ;  /* 0x00000005001b7c45 */ /* 0x000fe20008201000 */
[----:B------:R-:W-:Y:S01]  /*08e0*/  FFMA R5, R3, R24, -0.0013887860113754868507 ;  /* 0xbab607ed03057423 */ /* 0x000fe20000000018 */
[----:B------:R-:W-:Y:S01]  /*08f0*/  ISETP.NE.U32.AND P0, PT, R6, 0x1, PT ;  /* 0x000000010600780c */ /* 0x000fe20003f05070 */
[----:B------:R-:W-:Y:S02]  /*0900*/  VIADD R7, R4, 0x1 ;  /* 0x0000000104077836 */ /* 0x000fe40000000000 */
[----:B------:R-:W-:Y:S01]  /*0910*/  IMAD.MOV.U32 R26, RZ, RZ, 0x3e2aaaa8 ;  /* 0x3e2aaaa8ff1a7424 */ /* 0x000fe200078e00ff */
[----:B------:R-:W-:-:S02]  /*0920*/  FSEL R4, R5, -0.00019574658654164522886, P0 ;  /* 0xb94d415305047808 */ /* 0x000fc40000000000 */
[----:B------:R-:W-:Y:S02]  /*0930*/  FSEL R6, R25, 0.041666727513074874878, !P0 ;  /* 0x3d2aaabb19067808 */ /* 0x000fe40004000000 */
[----:B------:R-:W-:Y:S02]  /*0940*/  LOP3.LUT P2, RZ, R7, 0x2, RZ, 0xc0, !PT ;  /* 0x0000000207ff7812 */ /* 0x000fe4000784c0ff */
[----:B------:R-:W-:Y:S01]  /*0950*/  FSEL R0, R0, 1, !P0 ;  /* 0x3f80000000007808 */ /* 0x000fe20004000000 */
[----:B------:R-:W-:Y:S01]  /*0960*/  FFMA R4, R3, R4, R6 ;  /* 0x0000000403047223 */ /* 0x000fe20000000006 */
[----:B------:R-:W-:-:S03]  /*0970*/  FSEL R7, -R26, -0.4999999701976776123, !P0 ;  /* 0xbeffffff1a077808 */ /* 0x000fc60004000100 */
[C---:B------:R-:W-:Y:S02]  /*0980*/  FFMA R5, R3.reuse, R0, RZ ;  /* 0x0000000003057223 */ /* 0x040fe400000000ff */
[----:B------:R-:W-:Y:S01]  /*0990*/  FFMA R4, R3, R4, R7 ;  /* 0x0000000403047223 */ /* 0x000fe20000000007 */
[----:B------:R-:W-:-:S03]  /*09a0*/  IMAD.MOV.U32 R3, RZ, RZ, R20 ;  /* 0x000000ffff037224 */ /* 0x000fc600078e0014 */
[----:B------:R-:W-:Y:S01]  /*09b0*/  FFMA R0, R5, R4, R0 ;  /* 0x0000000405007223 */ /* 0x000fe20000000000 */
[----:B------:R-:W-:-:S03]  /*09c0*/  IMAD.MOV.U32 R4, RZ, RZ, R9 ;  /* 0x000000ffff047224 */ /* 0x000fc600078e0009 */
[----:B------:R-:W-:-:S04]  /*09d0*/  @P2 FADD R0, RZ, -R0 ;  /* 0x80000000ff002221 */ /* 0x000fc80000000000 */
[----:B------:R-:W-:Y:S01]  /*09e0*/  FFMA R28, R22, R0, R13 ;  /* 0x00000000161c7223 */ /* 0x000fe2000000000d */
[----:B------:R-:W-:Y:S06]  /*09f0*/  @P1 BRA `(.L_x_3) ;  /* 0x0000000000ac1947 */ /* 0x000fec0003800000 */
[----:B------:R-:W-:Y:S02]  /*0a00*/  IMAD.MOV.U32 R8, RZ, RZ, RZ ;  /* 0x000000ffff087224 */ /* 0x000fe400078e00ff */
[----:B------:R-:W-:Y:S02]  /*0a10*/  IMAD.MOV.U32 R29, RZ, RZ, RZ ;  /* 0x000000ffff1d7224 */ /* 0x000fe400078e00ff */
[----:B------:R-:W-:-:S07]  /*0a20*/  IMAD.MOV.U32 R0, RZ, RZ, RZ ;  /* 0x000000ffff007224 */ /* 0x000fce00078e00ff */
.L_x_4:
        /* <DEDUP_REMOVED lines=19> */
[----:B--2---:R-:W-:-:S02]  /*0b60*/  ISETP.LE.AND P2, PT, RZ, UR6, PT ;  /* 0x00000006ff007c0c */ /* 0x004fc4000bf43270 */
[----:B---3--:R-:W-:Y:S02]  /*0b70*/  @P0 SHF.L.U32 R4, R0, R12, RZ ;  /* 0x0000000c00040219 */ /* 0x008fe400000006ff */
[----:B----4-:R-:W-:Y:S02]  /*0b80*/  @P0 SHF.R.U32.HI R5, RZ, R10, R3 ;  /* 0x0000000aff050219 */ /* 0x010fe40000011603 */
[----:B------:R-:W-:Y:S02]  /*0b90*/  @P0 SHF.L.U32 R6, R3, R12, RZ ;  /* 0x0000000c03060219 */ /* 0x000fe400000006ff */
[----:B-----5:R-:W-:Y:S01]  /*0ba0*/  @P0 SHF.R.U32.HI R7, RZ, R10, R7 ;  /* 0x0000000aff070219 */ /* 0x020fe20000011607 */
[----:B------:R-:W-:-:S03]  /*0bb0*/  @P0 IMAD.IADD R0, R4, 0x1, R5 ;  /* 0x0000000104000824 */ /* 0x000fc600078e0205 */
[----:B------:R-:W-:-:S04]  /*0bc0*/  @P0 IADD3 R3, PT, PT, R6, R7, RZ ;  /* 0x0000000706030210 */ /* 0x000fc80007ffe0ff */
        /* <DEDUP_REMOVED lines=14> */
.L_x_3:
[----:B------:R-:W-:Y:S01]  /*0cb0*/  FMUL R5, R3, R3 ;  /* 0x0000000303057220 */ /* 0x000fe20000400000 */
[C---:B------:R-:W-:Y:S02]  /*0cc0*/  LOP3.LUT R6, R4.reuse, 0x1, RZ, 0xc0, !PT ;  /* 0x0000000104067812 */ /* 0x040fe400078ec0ff */
[----:B------:R-:W-:Y:S01]  /*0cd0*/  LOP3.LUT P2, RZ, R4, 0x2, RZ, 0xc0, !PT ;  /* 0x0000000204ff7812 */ /* 0x000fe2000784c0ff */
[----:B------:R-:W-:Y:S01]  /*0ce0*/  FFMA R0, R5, R24, -0.0013887860113754868507 ;  /* 0xbab607ed05007423 */ /* 0x000fe20000000018 */
[----:B------:R-:W-:Y:S01]  /*0cf0*/  ISETP.NE.U32.AND P0, PT, R6, 0x1, PT ;  /* 0x000000010600780c */ /* 0x000fe20003f05070 */
[----:B------:R-:W-:-:S03]  /*0d00*/  IMAD.MOV.U32 R4, RZ, RZ, R9 ;  /* 0x000000ffff047224 */ /* 0x000fc600078e0009 */
[----:B------:R-:W-:Y:S02]  /*0d10*/  FSEL R6, R0, -0.00019574658654164522886, !P0 ;  /* 0xb94d415300067808 */ /* 0x000fe40004000000 */
[----:B------:R-:W-:Y:S02]  /*0d20*/  FSEL R8, R25, 0.041666727513074874878, P0 ;  /* 0x3d2aaabb19087808 */ /* 0x000fe40000000000 */
[----:B------:R-:W-:Y:S02]  /*0d30*/  FSEL R0, R3, 1, P0 ;  /* 0x3f80000003007808 */ /* 0x000fe40000000000 */
[----:B------:R-:W-:Y:S01]  /*0d40*/  FSEL R7, -R26, -0.4999999701976776123, P0 ;  /* 0xbeffffff1a077808 */ /* 0x000fe20000000100 */
[C---:B------:R-:W-:Y:S02]  /*0d50*/  FFMA R6, R5.reuse, R6, R8 ;  /* 0x0000000605067223 */ /* 0x040fe40000000008 */
[C---:B------:R-:W-:Y:S02]  /*0d60*/  FFMA R3, R5.reuse, R0, RZ ;  /* 0x0000000005037223 */ /* 0x040fe400000000ff */
[----:B------:R-:W-:-:S04]  /*0d70*/  FFMA R6, R5, R6, R7 ;  /* 0x0000000605067223 */ /* 0x000fc80000000007 */
[----:B------:R-:W-:Y:S01]  /*0d80*/  FFMA R0, R3, R6, R0 ;  /* 0x0000000603007223 */ /* 0x000fe20000000000 */
[----:B------:R-:W-:-:S03]  /*0d90*/  IMAD.MOV.U32 R3, RZ, RZ, R20 ;  /* 0x000000ffff037224 */ /* 0x000fc600078e0014 */
[----:B------:R-:W-:-:S04]  /*0da0*/  @P2 FADD R0, RZ, -R0 ;  /* 0x80000000ff002221 */ /* 0x000fc80000000000 */
[----:B------:R-:W-:Y:S01]  /*0db0*/  FFMA R28, R27, -R0, R28 ;  /* 0x800000001b1c7223 */ /* 0x000fe2000000001c */
[----:B------:R-:W-:Y:S06]  /*0dc0*/  @P1 BRA `(.L_x_5) ;  /* 0x0000000000ac1947 */ /* 0x000fec0003800000 */
[----:B------:R-:W-:Y:S02]  /*0dd0*/  IMAD.MOV.U32 R8, RZ, RZ, RZ ;  /* 0x000000ffff087224 */ /* 0x000fe400078e00ff */
[----:B------:R-:W-:Y:S02]  /*0de0*/  IMAD.MOV.U32 R29, RZ, RZ, RZ ;  /* 0x000000ffff1d7224 */ /* 0x000fe400078e00ff */
[----:B------:R-:W-:-:S07]  /*0df0*/  IMAD.MOV.U32 R0, RZ, RZ, RZ ;  /* 0x000000ffff007224 */ /* 0x000fce00078e00ff */
.L_x_6:
        /* <DEDUP_REMOVED lines=24> */
[----:B------:R-:W-:-:S04]  /*0f80*/  @P0 IMAD.IADD R0, R4, 0x1, R5 ;  /* 0x0000000104000824 */ /* 0x000fc800078e0205 */
[----:B------:R-:W-:-:S05]  /*0f90*/  @P0 IMAD.IADD R3, R6, 0x1, R7 ;  /* 0x0000000106030824 */ /* 0x000fca00078e0207 */
        /* <DEDUP_REMOVED lines=14> */
.L_x_5:
        /* <DEDUP_REMOVED lines=14> */
[----:B------:R-:W-:-:S03]  /*1160*/  MOV R0, R20 ;  /* 0x0000001400007202 */ /* 0x000fc60000000f00 */
[----:B------:R-:W-:-:S04]  /*1170*/  @P2 FADD R3, RZ, -R3 ;  /* 0x80000003ff032221 */ /* 0x000fc80000000000 */
[----:B------:R-:W-:Y:S01]  /*1180*/  FFMA R30, R22, R3, R14 ;  /* 0x00000003161e7223 */ /* 0x000fe2000000000e */
[----:B------:R-:W-:Y:S06]  /*1190*/  @P1 BRA `(.L_x_7) ;  /* 0x0000000000ac1947 */ /* 0x000fec0003800000 */
[----:B------:R-:W-:Y:S02]  /*11a0*/  IMAD.MOV.U32 R8, RZ, RZ, RZ ;  /* 0x000000ffff087224 */ /* 0x000fe400078e00ff */
[----:B------:R-:W-:Y:S02]  /*11b0*/  IMAD.MOV.U32 R29, RZ, RZ, RZ ;  /* 0x000000ffff1d7224 */ /* 0x000fe400078e00ff */
[----:B------:R-:W-:-:S07]  /*11c0*/  IMAD.MOV.U32 R0, RZ, RZ, RZ ;  /* 0x000000ffff007224 */ /* 0x000fce00078e00ff */
.L_x_8:
        /* <DEDUP_REMOVED lines=40> */
.L_x_7:
[----:B------:R-:W-:Y:S01]  /*1450*/  FMUL R3, R0, R0 ;  /* 0x0000000000037220 */ /* 0x000fe20000400000 */
[C---:B------:R-:W-:Y:S01]  /*1460*/  LOP3.LUT R5, R4.reuse, 0x1, RZ, 0xc0, !PT ;  /* 0x0000000104057812 */ /* 0x040fe200078ec0ff */
[----:B------:R-:W-:Y:S02]  /*1470*/  BSSY.RECONVERGENT B0, `(.L_x_9) ;  /* 0x000003e000007945 */ /* 0x000fe40003800200 */
[----:B------:R-:W-:Y:S01]  /*1480*/  FFMA R24, R3, R24, -0.0013887860113754868507 ;  /* 0xbab607ed03187423 */ /* 0x000fe20000000018 */
[----:B------:R-:W-:Y:S01]  /*1490*/  ISETP.NE.U32.AND P0, PT, R5, 0x1, PT ;  /* 0x000000010500780c */ /* 0x000fe20003f05070 */
[----:B------:R-:W-:-:S03]  /*14a0*/  VIADD R5, R4, 0x1 ;  /* 0x0000000104057836 */ /* 0x000fc60000000000 */
[----:B------:R-:W-:Y:S02]  /*14b0*/  FSEL R4, R25, 0.041666727513074874878, !P0 ;  /* 0x3d2aaabb19047808 */ /* 0x000fe40004000000 */
[----:B------:R-:W-:Y:S02]  /*14c0*/  FSEL R24, R24, -0.00019574658654164522886, P0 ;  /* 0xb94d415318187808 */ /* 0x000fe40000000000 */
[----:B------:R-:W-:Y:S02]  /*14d0*/  LOP3.LUT P2, RZ, R5, 0x2, RZ, 0xc0, !PT ;  /* 0x0000000205ff7812 */ /* 0x000fe4000784c0ff */
[----:B------:R-:W-:Y:S01]  /*14e0*/  FSEL R0, R0, 1, !P0 ;  /* 0x3f80000000007808 */ /* 0x000fe20004000000 */
[----:B------:R-:W-:Y:S01]  /*14f0*/  FFMA R4, R3, R24, R4 ;  /* 0x0000001803047223 */ /* 0x000fe20000000004 */
[----:B------:R-:W-:-:S03]  /*1500*/  FSEL R7, -R26, -0.4999999701976776123, !P0 ;  /* 0xbeffffff1a077808 */ /* 0x000fc60004000100 */
[C---:B------:R-:W-:Y:S02]  /*1510*/  FFMA R5, R3.reuse, R0, RZ ;  /* 0x0000000003057223 */ /* 0x040fe400000000ff */
[----:B------:R-:W-:-:S04]  /*1520*/  FFMA R4, R3, R4, R7 ;  /* 0x0000000403047223 */ /* 0x000fc80000000007 */
[----:B------:R-:W-:Y:S02]  /*1530*/  FFMA R0, R5, R4, R0 ;  /* 0x0000000405007223 */ /* 0x000fe40000000000 */
[----:B------:R-:W0:Y:S02]  /*1540*/  FRND.CEIL R4, R28 ;  /* 0x0000001c00047307 */ /* 0x000e240000209000 */
[----:B------:R-:W-:-:S04]  /*1550*/  @P2 FADD R0, RZ, -R0 ;  /* 0x80000000ff002221 */ /* 0x000fc80000000000 */
[----:B------:R-:W-:-:S04]  /*1560*/  FFMA R31, R27, R0, R30 ;  /* 0x000000001b1f7223 */ /* 0x000fc8000000001e */
[----:B------:R-:W1:Y:S01]  /*1570*/  FRND.CEIL R6, R31 ;  /* 0x0000001f00067307 */ /* 0x000e620000209000 */
[----:B------:R-:W-:Y:S02]  /*1580*/  FMNMX R0, R28, R31, PT ;  /* 0x0000001f1c007209 */ /* 0x000fe40003800000 */
[----:B0-----:R-:W-:-:S04]  /*1590*/  FSETP.GE.AND P0, PT, R4, R15, PT ;  /* 0x0000000f0400720b */ /* 0x001fc80003f06000 */
[----:B------:R-:W-:Y:S01]  /*15a0*/  FSETP.LT.OR P0, PT, R0, RZ, P0 ;  /* 0x000000ff0000720b */ /* 0x000fe20000701400 */
[----:B------:R-:W-:-:S03]  /*15b0*/  IMAD.MOV.U32 R0, RZ, RZ, RZ ;  /* 0x000000ffff007224 */ /* 0x000fc600078e00ff */
[----:B-1----:R-:W-:-:S13]  /*15c0*/  FSETP.GE.OR P0, PT, R6, R19, P0 ;  /* 0x000000130600720b */ /* 0x002fda0000706400 */
[----:B------:R-:W-:Y:S05]  /*15d0*/  @P0 BRA `(.L_x_10) ;  /* 0x00000000009c0947 */ /* 0x000fea0003800000 */
[----:B------:R-:W0:Y:S01]  /*15e0*/  LDC.64 R4, c[0x0][0x380] ;  /* 0x0000e000ff047b82 */ /* 0x000e220000000a00 */
[----:B------:R-:W1:Y:S01]  /*15f0*/  LDCU UR6, c[0x0][0x394] ;  /* 0x00007280ff0677ac */ /* 0x000e620008000800 */
[----:B0-----:R-:W2:Y:S01]  /*1600*/  LDG.E.64 R4, desc[UR36][R4.64] ;  /* 0x0000002404047981 */ /* 0x001ea2000c1e1b00 */
[----:B------:R-:W-:Y:S08]  /*1610*/  F2I.CEIL.NTZ R6, R28 ;  /* 0x0000001c00067305 */ /* 0x000ff0000020b100 */
[----:B------:R-:W1:Y:S08]  /*1620*/  F2I.CEIL.NTZ R7, R31 ;  /* 0x0000001f00077305 */ /* 0x000e70000020b100 */
[----:B------:R-:W0:Y:S01]  /*1630*/  F2I.FLOOR.NTZ R3, R31 ;  /* 0x0000001f00037305 */ /* 0x000e220000207100 */
[----:B-1----:R-:W-:-:S07]  /*1640*/  IMAD R8, R6, UR6, R7 ;  /* 0x0000000606087c24 */ /* 0x002fce000f8e0207 */
[----:B------:R-:W1:Y:S01]  /*1650*/  F2I.FLOOR.NTZ R0, R28 ;  /* 0x0000001c00007305 */ /* 0x000e620000207100 */
[----:B------:R-:W-:Y:S02]  /*1660*/  IMAD.SHL.U32 R27, R8, 0x4, RZ ;  /* 0x00000004081b7824 */ /* 0x000fe400078e00ff */
[----:B0-----:R-:W-:-:S04]  /*1670*/  IMAD R6, R6, UR6, R3 ;  /* 0x0000000606067c24 */ /* 0x001fc8000f8e0203 */
[----:B------:R-:W-:Y:S02]  /*1680*/  IMAD.SHL.U32 R25, R6, 0x4, RZ ;  /* 0x0000000406197824 */ /* 0x000fe400078e00ff */
[C---:B-1----:R-:W-:Y:S02]  /*1690*/  IMAD R7, R0.reuse, UR6, R7 ;  /* 0x0000000600077c24 */ /* 0x042fe4000f8e0207 */
[----:B------:R-:W-:Y:S02]  /*16a0*/  IMAD R0, R0, UR6, R3 ;  /* 0x0000000600007c24 */ /* 0x000fe4000f8e0203 */
[----:B------:R-:W-:-:S03]  /*16b0*/  IMAD.SHL.U32 R7, R7, 0x4, RZ ;  /* 0x0000000407077824 */ /* 0x000fc600078e00ff */
[----:B------:R-:W-:Y:S01]  /*16c0*/  SHF.L.U32 R3, R0, 0x2, RZ ;  /* 0x0000000200037819 */ /* 0x000fe200000006ff */
[----:B--2---:R-:W-:-:S04]  /*16d0*/  IMAD.WIDE R26, R27, 0x4, R4 ;  /* 0x000000041b1a7825 */ /* 0x004fc800078e0204 */
[--C-:B------:R-:W-:Y:S02]  /*16e0*/  IMAD.WIDE R24, R25, 0x4, R4.reuse ;  /* 0x0000000419187825 */ /* 0x100fe400078e0204 */
[----:B------:R-:W2:Y:S02]  /*16f0*/  LD.E R26, desc[UR36][R26.64+0xc] ;  /* 0x00000c241a1a7980 */ /* 0x000ea4000c101900 */
[--C-:B------:R-:W-:Y:S02]  /*1700*/  IMAD.WIDE R6, R7, 0x4, R4.reuse ;  /* 0x0000000407067825 */ /* 0x100fe400078e0204 */
[----:B------:R-:W3:Y:S02]  /*1710*/  LD.E R24, desc[UR36][R24.64+0xc] ;  /* 0x00000c2418187980 */ /* 0x000ee4000c101900 */
[----:B------:R-:W-:Y:S02]  /*1720*/  IMAD.WIDE R4, R3, 0x4, R4 ;  /* 0x0000000403047825 */ /* 0x000fe400078e0204 */
[----:B------:R-:W4:Y:S04]  /*1730*/  LD.E R6, desc[UR36][R6.64+0xc] ;  /* 0x00000c2406067980 */ /* 0x000f28000c101900 */
[----:B------:R-:W5:Y:S01]  /*1740*/  LD.E R4, desc[UR36][R4.64+0xc] ;  /* 0x00000c2404047980 */ /* 0x000f62000c101900 */
[----:B------:R-:W0:Y:S08]  /*1750*/  FRND.FLOOR R3, R28 ;  /* 0x0000001c00037307 */ /* 0x000e300000205000 */
[----:B------:R-:W1:Y:S01]  /*1760*/  FRND.FLOOR R0, R31 ;  /* 0x0000001f00007307 */ /* 0x000e620000205000 */
[----:B0-----:R-:W-:-:S04]  /*1770*/  FADD R3, R28, -R3 ;  /* 0x800000031c037221 */ /* 0x001fc80000000000 */
[----:B------:R-:W-:Y:S01]  /*1780*/  FADD R8, -R3, 1 ;  /* 0x3f80000003087421 */ /* 0x000fe20000000100 */
[----:B-1----:R-:W-:Y:S01]  /*1790*/  FADD R0, R31, -R0 ;  /* 0x800000001f007221 */ /* 0x002fe20000000000 */
[----:B--2---:R-:W-:Y:S02]  /*17a0*/  I2FP.F32.S32 R32, R26 ;  /* 0x0000001a00207245 */ /* 0x004fe40000201400 */
[----:B---3--:R-:W-:-:S03]  /*17b0*/  I2FP.F32.S32 R30, R24 ;  /* 0x00000018001e7245 */ /* 0x008fc60000201400 */
[C---:B------:R-:W-:Y:S01]  /*17c0*/  FMUL R29, R3.reuse, R32 ;  /* 0x00000020031d7220 */ /* 0x040fe20000400000 */
[----:B----4-:R-:W-:Y:S01]  /*17d0*/  I2FP.F32.S32 R27, R6 ;  /* 0x00000006001b7245 */ /* 0x010fe20000201400 */
[----:B------:R-:W-:Y:S01]  /*17e0*/  FMUL R30, R3, R30 ;  /* 0x0000001e031e7220 */ /* 0x000fe20000400000 */
[----:B-----5:R-:W-:-:S03]  /*17f0*/  I2FP.F32.S32 R7, R4 ;  /* 0x0000000400077245 */ /* 0x020fc60000201400 */
[----:B------:R-:W-:Y:S01]  /*1800*/  FFMA R27, R8, R27, R29 ;  /* 0x0000001b081b7223 */ /* 0x000fe2000000001d */
[----:B------:R-:W-:Y:S01]  /*1810*/  FADD R4, -R0, 1 ;  /* 0x3f80000000047421 */ /* 0x000fe20000000100 */
[----:B------:R-:W-:Y:S02]  /*1820*/  FFMA R7, R8, R7, R30 ;  /* 0x0000000708077223 */ /* 0x000fe4000000001e */
[----:B------:R-:W-:-:S04]  /*1830*/  FMUL R0, R0, R27 ;  /* 0x0000001b00007220 */ /* 0x000fc80000400000 */
[----:B------:R-:W-:-:S07]  /*1840*/  FFMA R0, R7, R4, R0 ;  /* 0x0000000407007223 */ /* 0x000fce0000000000 */
.L_x_10:
[----:B------:R-:W-:Y:S05]  /*1850*/  BSYNC.RECONVERGENT B0 ;  /* 0x0000000000007941 */ /* 0x000fea0003800200 */
.L_x_9:
[----:B------:R-:W0:Y:S01]  /*1860*/  LDCU UR6, c[0x0][0x39c] ;  /* 0x00007380ff0677ac */ /* 0x000e220008000800 */
[----:B------:R-:W-:Y:S01]  /*1870*/  FADD R21, R0, R21 ;  /* 0x0000001500157221 */ /* 0x000fe20000000000 */
[----:B------:R-:W-:-:S04]  /*1880*/  UIADD3 UR5, UPT, UPT, UR5, 0x1, URZ ;  /* 0x0000000105057890 */ /* 0x000fc8000fffe0ff */
[----:B0-----:R-:W-:-:S09]  /*1890*/  UISETP.NE.AND UP0, UPT, UR5, UR6, UPT ;  /* 0x000000060500728c */ /* 0x001fd2000bf05270 */
[----:B------:R-:W-:Y:S05]  /*18a0*/  BRA.U UP0, `(.L_x_11) ;  /* 0xffffffed00407547 */ /* 0x000fea000b83ffff */
[----:B------:R-:W-:Y:S05]  /*18b0*/  BRA.U UP1, `(.L_x_12) ;  /* 0xffffffed01287547 */ /* 0x000fea000b83ffff */
.L_x_0:
[----:B------:R-:W0:Y:S01]  /*18c0*/  LDCU.64 UR4, c[0x0][0x398] ;  /* 0x00007300ff0477ac */ /* 0x000e220008000a00 */
[----:B------:R-:W-:Y:S01]  /*18d0*/  BSSY.RECONVERGENT B0, `(.L_x_13) ;  /* 0x0000012000007945 */ /* 0x000fe20003800200 */
[----:B0-----:R-:W-:-:S06]  /*18e0*/  UIMAD UR4, UR4, UR5, URZ ;  /* 0x00000005040472a4 */ /* 0x001fcc000f8e02ff */
[----:B------:R-:W-:-:S04]  /*18f0*/  I2FP.F32.S32 R4, UR4 ;  /* 0x0000000400047c45 */ /* 0x000fc80008201400 */
[----:B------:R-:W0:Y:S01]  /*1900*/  MUFU.RCP R3, R4 ;  /* 0x0000000400037308 */ /* 0x000e220000001000 */
[----:B------:R-:W1:Y:S01]  /*1910*/  LDCU UR4, c[0x0][0x3a0] ;  /* 0x00007400ff0477ac */ /* 0x000e620008000800 */
[----:B0-----:R-:W-:Y:S01]  /*1920*/  FFMA R6, -R4, R3, 1 ;  /* 0x3f80000004067423 */ /* 0x001fe20000000103 */
[----:B-1----:R-:W-:-:S03]  /*1930*/  I2FP.F32.S32 R0, UR4 ;  /* 0x0000000400007c45 */ /* 0x002fc60008201400 */
[----:B------:R-:W-:Y:S02]  /*1940*/  FFMA R6, R3, R6, R3 ;  /* 0x0000000603067223 */ /* 0x000fe40000000003 */
[----:B------:R-:W-:-:S04]  /*1950*/  FADD R19, R0, -R21 ;  /* 0x8000001500137221 */ /* 0x000fc80000000000 */
[----:B------:R-:W0:Y:S01]  /*1960*/  FCHK P0, |R19|, R4 ;  /* 0x0000000413007302 */ /* 0x000e220000000200 */
[----:B------:R-:W-:-:S04]  /*1970*/  FFMA R3, |R19|, R6, RZ ;  /* 0x0000000613037223 */ /* 0x000fc800000002ff */
[----:B------:R-:W-:-:S04]  /*1980*/  FFMA R0, -R4, R3, |R19| ;  /* 0x0000000304007223 */ /* 0x000fc80000000513 */
[----:B------:R-:W-:Y:S01]  /*1990*/  FFMA R0, R6, R0, R3 ;  /* 0x0000000006007223 */ /* 0x000fe20000000003 */
[----:B0-----:R-:W-:Y:S06]  /*19a0*/  @!P0 BRA `(.L_x_14) ;  /* 0x0000000000108947 */ /* 0x001fec0003800000 */
[----:B------:R-:W-:Y:S01]  /*19b0*/  FADD R3, |R19|, -RZ ;  /* 0x800000ff13037221 */ /* 0x000fe20000000200 */
[----:B------:R-:W-:-:S07]  /*19c0*/  MOV R10, 0x19e0 ;  /* 0x000019e0000a7802 */ /* 0x000fce0000000f00 */
[----:B------:R-:W-:Y:S05]  /*19d0*/  CALL.REL.NOINC `($__internal_2_$__cuda_sm3x_div_rn_noftz_f32_slowpath) ;  /* 0x0000006000407944 */ /* 0x000fea0003c00000 */
[----:B------:R-:W-:-:S07]  /*19e0*/  IMAD.MOV.U32 R0, RZ, RZ, R3 ;  /* 0x000000ffff007224 */ /* 0x000fce00078e0003 */
.L_x_14:
[----:B------:R-:W-:Y:S05]  /*19f0*/  BSYNC.RECONVERGENT B0 ;  /* 0x0000000000007941 */ /* 0x000fea0003800200 */
.L_x_13:
[----:B------:R-:W0:Y:S01]  /*1a00*/  F2F.F64.F32 R8, R0 ;  /* 0x0000000000087310 */ /* 0x000e220000201800 */
[----:B------:R-:W-:Y:S01]  /*1a10*/  MOV R3, 0x0 ;  /* 0x0000000000037802 */ /* 0x000fe20000000f00 */
[----:B------:R1:W-:Y:S01]  /*1a20*/  STL.64 [R1+0x20], R16 ;  /* 0x0000201001007387 */ /* 0x0003e20000100a00 */
[----:B------:R-:W2:Y:S01]  /*1a30*/  LDCU.64 UR4, c[0x4][0x8] ;  /* 0x01000100ff0477ac */ /* 0x000ea20008000a00 */
[----:B------:R-:W-:Y:S01]  /*1a40*/  IADD3 R6, P0, PT, R2, 0x20, RZ ;  /* 0x0000002002067810 */ /* 0x000fe20007f1e0ff */
[----:B------:R1:W3:Y:S04]  /*1a50*/  LDC.64 R10, c[0x4][R3] ;  /* 0x01000000030a7b82 */ /* 0x0002e80000000a00 */
[----:B------:R-:W-:Y:S01]  /*1a60*/  IMAD.X R7, RZ, RZ, R18, P0 ;  /* 0x000000ffff077224 */ /* 0x000fe200000e0612 */
[----:B0-----:R1:W-:Y:S01]  /*1a70*/  STL.64 [R1+0x28], R8 ;  /* 0x0000280801007387 */ /* 0x0013e20000100a00 */
[----:B--2---:R-:W-:-:S02]  /*1a80*/  IMAD.U32 R4, RZ, RZ, UR4 ;  /* 0x00000004ff047e24 */ /* 0x004fc4000f8e00ff */
[----:B------:R-:W-:-:S07]  /*1a90*/  IMAD.U32 R5, RZ, RZ, UR5 ;  /* 0x00000005ff057e24 */ /* 0x000fce000f8e00ff */
[----:B------:R-:W-:-:S07]  /*1aa0*/  LEPC R20, `(.L_x_15) ;  /* 0x000000001014794e */ /* 0x000fce0000000000 */
[----:B-1-3--:R-:W-:Y:S05]  /*1ab0*/  CALL.ABS.NOINC R10 ;  /* 0x000000000a007343 */ /* 0x00afea0003c00000 */
.L_x_15:
[----:B------:R-:W0:Y:S01]  /*1ac0*/  LDCU.64 UR4, c[0x0][0x3b0] ;  /* 0x00007600ff0477ac */ /* 0x000e220008000a00 */
[----:B------:R-:W0:Y:S02]  /*1ad0*/  F2F.F64.F32 R4, |R19| ;  /* 0x4000001300047310 */ /* 0x000e240000201800 */
[----:B0-----:R-:W-:-:S14]  /*1ae0*/  DSETP.GTU.AND P0, PT, R4, UR4, PT ;  /* 0x0000000404007e2a */ /* 0x001fdc000bf0c000 */
[----:B------:R-:W-:Y:S05]  /*1af0*/  @P0 EXIT ;  /* 0x000000000000094d */ /* 0x000fea0003800000 */
[----:B------:R-:W0:Y:S01]  /*1b00*/  LDCU UR4, c[0x0][0x398] ;  /* 0x00007300ff0477ac */ /* 0x000e220008000800 */
[----:B------:R-:W-:Y:S01]  /*1b10*/  CS2R R40, SRZ ;  /* 0x0000000000287805 */ /* 0x000fe2000001ff00 */
[----:B0-----:R-:W-:-:S09]  /*1b20*/  UISETP.GE.AND UP0, UPT, UR4, 0x1, UPT ;  /* 0x000000010400788c */ /* 0x001fd2000bf06270 */
[----:B------:R-:W-:Y:S05]  /*1b30*/  BRA.U !UP0, `(.L_x_16) ;  /* 0x0000004508cc7547 */ /* 0x000fea000b800000 */
[----:B------:R-:W0:Y:S01]  /*1b40*/  LDCU UR5, c[0x0][0x39c] ;  /* 0x00007380ff0577ac */ /* 0x000e220008000800 */
[----:B------:R-:W-:Y:S01]  /*1b50*/  BSSY.RECONVERGENT B1, `(.L_x_16) ;  /* 0x0000471000017945 */ /* 0x000fe20003800200 */
[----:B0-----:R-:W-:-:S09]  /*1b60*/  UISETP.GE.AND UP0, UPT, UR5, 0x1, UPT ;  /* 0x000000010500788c */ /* 0x001fd2000bf06270 */
[----:B------:R-:W-:Y:S05]  /*1b70*/  BRA.U !UP0, `(.L_x_17) ;  /* 0x0000004508b87547 */ /* 0x000fea000b800000 */
[----:B------:R-:W0:Y:S01]  /*1b80*/  LDC.64 R20, c[0x0][0x388] ;  /* 0x0000e200ff147b82 */ /* 0x000e220000000a00 */
[----:B------:R-:W1:Y:S07]  /*1b90*/  LDCU.64 UR6, c[0x0][0x390] ;  /* 0x00007200ff0677ac */ /* 0x000e6e0008000a00 */
[----:B------:R-:W2:Y:S01]  /*1ba0*/  LDC R0, c[0x0][0x3b8] ;  /* 0x0000ee00ff007b82 */ /* 0x000ea20000000800 */
[----:B0-----:R-:W5:Y:S01]  /*1bb0*/  LDG.E.64 R20, desc[UR36][R20.64] ;  /* 0x0000002414147981 */ /* 0x001f62000c1e1b00 */
[----:B------:R-:W-:Y:S01]  /*1bc0*/  UIMAD UR4, UR4, UR5, URZ ;  /* 0x00000005040472a4 */ /* 0x000fe2000f8e02ff */
[----:B------:R-:W-:-:S02]  /*1bd0*/  I2FP.F32.S32 R7, R17 ;  /* 0x0000001100077245 */ /* 0x000fc40000201400 */
[----:B------:R-:W-:Y:S01]  /*1be0*/  CS2R R40, SRZ ;  /* 0x0000000000287805 */ /* 0x000fe2000001ff00 */
[----:B------:R-:W-:Y:S01]  /*1bf0*/  UIMAD UR4, UR4, 0x3, URZ ;  /* 0x00000003040478a4 */ /* 0x000fe2000f8e02ff */
[C---:B--2---:R-:W-:Y:S01]  /*1c00*/  FMUL R4, R0.reuse, 0.63661974668502807617 ;  /* 0x3f22f98300047820 */ /* 0x044fe20000400000 */
[----:B------:R-:W-:Y:S01]  /*1c10*/  SHF.R.U32.HI R9, RZ, 0x17, R0 ;  /* 0x00000017ff097819 */ /* 0x000fe20000011600 */
[----:B------:R-:W-:Y:S01]  /*1c20*/  FMUL R3, RZ, R0 ;  /* 0x00000000ff037220 */ /* 0x000fe20000400000 */
[C---:B------:R-:W-:Y:S01]  /*1c30*/  FSETP.GE.AND P0, PT, |R0|.reuse, 105615, PT ;  /* 0x47ce47800000780b */ /* 0x040fe20003f06200 */
[----:B------:R1:W0:Y:S01]  /*1c40*/  F2I.NTZ R11, R4 ;  /* 0x00000004000b7305 */ /* 0x0002220000203100 */
[C---:B------:R-:W-:Y:S02]  /*1c50*/  LOP3.LUT R8, R9.reuse, 0xe0, RZ, 0xc0, !PT ;  /* 0x000000e009087812 */ /* 0x040fe400078ec0ff */
[----:B------:R-:W-:Y:S02]  /*1c60*/  FSETP.EQ.OR P1, PT, |R0|, +INF , !P0 ;  /* 0x7f8000000000780b */ /* 0x000fe40004722600 */
[----:B------:R-:W-:Y:S01]  /*1c70*/  LOP3.LUT R9, R9, 0x1f, RZ, 0xc0, !PT ;  /* 0x0000001f09097812 */ /* 0x000fe200078ec0ff */
[----:B------:R-:W-:-:S02]  /*1c80*/  VIADD R10, R8, 0xffffff80 ;  /* 0xffffff80080a7836 */ /* 0x000fc40000000000 */
[----:B------:R-:W2:Y:S01]  /*1c90*/  I2F.F64.U32 R14, UR4 ;  /* 0x00000004000e7d12 */ /* 0x000ea20008201800 */
[----:B-1----:R-:W-:Y:S01]  /*1ca0*/  I2FP.F32.S32 R4, UR7 ;  /* 0x0000000700047c45 */ /* 0x002fe20008201400 */
[----:B------:R-:W-:Y:S01]  /*1cb0*/  IMAD.MOV.U32 R8, RZ, RZ, RZ ;  /* 0x000000ffff087224 */ /* 0x000fe200078e00ff */
[----:B------:R-:W-:Y:S02]  /*1cc0*/  SHF.R.U32.HI R10, RZ, 0x5, R10 ;  /* 0x00000005ff0a7819 */ /* 0x000fe4000001160a */
[----:B------:R-:W-:Y:S02]  /*1cd0*/  IADD3 R19, PT, PT, -R9, 0x20, RZ ;  /* 0x0000002009137810 */ /* 0x000fe40007ffe1ff */
[----:B0-----:R-:W-:Y:S01]  /*1ce0*/  I2FP.F32.S32 R5, R11 ;  /* 0x0000000b00057245 */ /* 0x001fe20000201400 */
[----:B------:R-:W-:Y:S01]  /*1cf0*/  IMAD.MOV R44, RZ, RZ, -R10 ;  /* 0x000000ffff2c7224 */ /* 0x000fe200078e0a0a */
[----:B------:R-:W-:-:S03]  /*1d00*/  SEL R11, R11, RZ, !P0 ;  /* 0x000000ff0b0b7207 */ /* 0x000fc60004000000 */
[C---:B------:R-:W-:Y:S01]  /*1d10*/  FFMA R6, R5.reuse, -1.5707962512969970703, R0 ;  /* 0xbfc90fda05067823 */ /* 0x040fe20000000000 */
[----:B------:R-:W-:Y:S02]  /*1d20*/  IMAD.SHL.U32 R0, R0, 0x100, RZ ;  /* 0x0000010000007824 */ /* 0x000fe400078e00ff */
[----:B------:R-:W-:Y:S02]  /*1d30*/  IMAD.U32 R44, R44, 0x4, R1 ;  /* 0x000000042c2c7824 */ /* 0x000fe400078e0001 */
[----:B------:R-:W-:Y:S01]  /*1d40*/  FFMA R6, R5, -7.5497894158615963534e-08, R6 ;  /* 0xb3a2216805067823 */ /* 0x000fe20000000006 */
[----:B------:R-:W-:-:S03]  /*1d50*/  LOP3.LUT R10, R0, 0x80000000, RZ, 0xfc, !PT ;  /* 0x80000000000a7812 */ /* 0x000fc600078efcff */
[----:B------:R-:W-:Y:S01]  /*1d60*/  @!P0 FFMA R3, R5, -5.3903029534742383927e-15, R6 ;  /* 0xa7c234c505038823 */ /* 0x000fe20000000006 */
[----:B------:R-:W-:Y:S02]  /*1d70*/  I2FP.F32.S32 R5, UR6 ;  /* 0x0000000600057c45 */ /* 0x000fe40008201400 */
[----:B--2---:R-:W-:-:S07]  /*1d80*/  I2FP.F32.S32 R6, R16 ;  /* 0x0000001000067245 */ /* 0x004fce0000201400 */
.L_x_80:
[----:B------:R-:W-:Y:S01]  /*1d90*/  BSSY.RECONVERGENT B0, `(.L_x_18) ;  /* 0x0000448000007945 */ /* 0x000fe20003800200 */
[----:B------:R-:W-:Y:S01]  /*1da0*/  I2FP.F32.U32 R45, R8 ;  /* 0x00000008002d7245 */ /* 0x000fe20000201000 */
[----:B------:R-:W-:-:S07]  /*1db0*/  IMAD.MOV.U32 R47, RZ, RZ, RZ ;  /* 0x000000ffff2f7224 */ /* 0x000fce00078e00ff */
.L_x_79:
[----:B------:R-:W-:Y:S01]  /*1dc0*/  I2FP.F32.U32 R46, R47 ;  /* 0x0000002f002e7245 */ /* 0x000fe20000201000 */
[----:B------:R-:W-:Y:S02]  /*1dd0*/  IMAD.MOV.U32 R13, RZ, RZ, R11 ;  /* 0x000000ffff0d7224 */ /* 0x000fe400078e000b */
[----:B------:R-:W-:Y:S01]  /*1de0*/  IMAD.MOV.U32 R0, RZ, RZ, R3 ;  /* 0x000000ffff007224 */ /* 0x000fe200078e0003 */
[----:B------:R-:W-:Y:S06]  /*1df0*/  @P1 BRA `(.L_x_19) ;  /* 0x0000000000c01947 */ /* 0x000fec0003800000 */
[----:B------:R-:W0:Y:S01]  /*1e00*/  LDCU.64 UR4, c[0x4][0x20] ;  /* 0x01000400ff0477ac */ /* 0x000e220008000a00 */
[----:B------:R-:W-:Y:S01]  /*1e10*/  BSSY.RECONVERGENT B2, `(.L_x_20) ;  /* 0x0000011000027945 */ /* 0x000fe20003800200 */
[----:B------:R-:W-:Y:S01]  /*1e20*/  CS2R R26, SRZ ;  /* 0x00000000001a7805 */ /* 0x000fe2000001ff00 */
[----:B------:R-:W-:Y:S01]  /*1e30*/  IMAD.MOV.U32 R24, RZ, RZ, RZ ;  /* 0x000000ffff187224 */ /* 0x000fe200078e00ff */
[----:B------:R-:W-:Y:S01]  /*1e40*/  MOV R0, R1 ;  /* 0x0000000100007202 */ /* 0x000fe20000000f00 */
[----:B0-----:R-:W-:Y:S02]  /*1e50*/  IMAD.U32 R22, RZ, RZ, UR4 ;  /* 0x00000004ff167e24 */ /* 0x001fe4000f8e00ff */
[----:B------:R-:W-:-:S07]  /*1e60*/  IMAD.U32 R23, RZ, RZ, UR5 ;  /* 0x00000005ff177e24 */ /* 0x000fce000f8e00ff */
.L_x_21:
[----:B------:R0:W2:Y:S01]  /*1e70*/  LDG.E.CONSTANT R13, desc[UR36][R22.64] ;  /* 0x00000024160d7981 */ /* 0x0000a2000c1e9900 */
[----:B------:R-:W-:-:S05]  /*1e80*/  VIADD R24, R24, 0x1 ;  /* 0x0000000118187836 */ /* 0x000fca0000000000 */
[----:B------:R-:W-:Y:S02]  /*1e90*/  ISETP.NE.AND P0, PT, R24, 0x6, PT ;  /* 0x000000061800780c */ /* 0x000fe40003f05270 */
[----:B0-----:R-:W-:-:S05]  /*1ea0*/  IADD3 R22, P3, PT, R22, 0x4, RZ ;  /* 0x0000000416167810 */ /* 0x001fca0007f7e0ff */
[----:B------:R-:W-:Y:S02]  /*1eb0*/  IMAD.X R23, RZ, RZ, R23, P3 ;  /* 0x000000ffff177224 */ /* 0x000fe400018e0617 */
[----:B--2---:R-:W-:-:S03]  /*1ec0*/  IMAD.WIDE.U32 R12, R13, R10, RZ ;  /* 0x0000000a0d0c7225 */ /* 0x004fc600078e00ff */
[----:B------:R-:W-:-:S05]  /*1ed0*/  IADD3 R25, P2, PT, R12, R26, RZ ;  /* 0x0000001a0c197210 */ /* 0x000fca0007f5e0ff */
[----:B------:R0:W-:Y:S01]  /*1ee0*/  STL [R0], R25 ;  /* 0x0000001900007387 */ /* 0x0001e20000100800 */
[----:B------:R-:W-:Y:S02]  /*1ef0*/  IMAD.X R26, R13, 0x1, R27, P2 ;  /* 0x000000010d1a7824 */ /* 0x000fe400010e061b */
[----:B0-----:R-:W-:Y:S01]  /*1f00*/  VIADD R0, R0, 0x4 ;  /* 0x0000000400007836 */ /* 0x001fe20000000000 */
[----:B------:R-:W-:Y:S06]  /*1f10*/  @P0 BRA `(.L_x_21) ;  /* 0xfffffffc00d40947 */ /* 0x000fec000383ffff */
[----:B------:R-:W-:Y:S05]  /*1f20*/  BSYNC.RECONVERGENT B2 ;  /* 0x0000000000027941 */ /* 0x000fea0003800200 */
.L_x_20:
[----:B------:R-:W-:Y:S01]  /*1f30*/  ISETP.NE.AND P0, PT, R9, RZ, PT ;  /* 0x000000ff0900720c */ /* 0x000fe20003f05270 */
[----:B------:R0:W-:Y:S01]  /*1f40*/  STL [R1+0x18], R26 ;  /* 0x0000181a01007387 */ /* 0x0001e20000100800 */
[----:B------:R-:W1:Y:S03]  /*1f50*/  LDCU UR4, c[0x0][0x3b8] ;  /* 0x00007700ff0477ac */ /* 0x000e660008000800 */
[----:B------:R-:W2:Y:S04]  /*1f60*/  LDL R0, [R44+0x18] ;  /* 0x000018002c007983 */ /* 0x000ea80000100800 */
[----:B------:R-:W3:Y:S04]  /*1f70*/  LDL R12, [R44+0x14] ;  /* 0x000014002c0c7983 */ /* 0x000ee80000100800 */
[----:B------:R-:W4:Y:S01]  /*1f80*/  @P0 LDL R24, [R44+0x10] ;  /* 0x000010002c180983 */ /* 0x000f220000100800 */
[----:B------:R-:W-:Y:S01]  /*1f90*/  UMOV UR6, 0x54442d19 ;  /* 0x54442d1900067882 */ /* 0x000fe20000000000 */
[----:B------:R-:W-:Y:S01]  /*1fa0*/  UMOV UR7, 0x3bf921fb ;  /* 0x3bf921fb00077882 */ /* 0x000fe20000000000 */
[----:B-1----:R-:W-:-:S02]  /*1fb0*/  ISETP.LE.AND P2, PT, RZ, UR4, PT ;  /* 0x00000004ff007c0c */ /* 0x002fc4000bf43270 */
[----:B--2---:R-:W-:Y:S02]  /*1fc0*/  @P0 SHF.L.U32 R13, R0, R9, RZ ;  /* 0x00000009000d0219 */ /* 0x004fe400000006ff */
[----:B---3--:R-:W-:Y:S02]  /*1fd0*/  @P0 SHF.R.U32.HI R22, RZ, R19, R12 ;  /* 0x00000013ff160219 */ /* 0x008fe4000001160c */
[----:B------:R-:W-:Y:S02]  /*1fe0*/  @P0 SHF.L.U32 R23, R12, R9, RZ ;  /* 0x000000090c170219 */ /* 0x000fe400000006ff */
[----:B----4-:R-:W-:Y:S01]  /*1ff0*/  @P0 SHF.R.U32.HI R24, RZ, R19, R24 ;  /* 0x00000013ff180219 */ /* 0x010fe20000011618 */
[----:B------:R-:W-:-:S04]  /*2000*/  @P0 IMAD.IADD R0, R13, 0x1, R22 ;  /* 0x000000010d000824 */ /* 0x000fc800078e0216 */
[----:B------:R-:W-:-:S05]  /*2010*/  @P0 IMAD.IADD R12, R23, 0x1, R24 ;  /* 0x00000001170c0824 */ /* 0x000fca00078e0218 */
[C-C-:B------:R-:W-:Y:S01]  /*2020*/  SHF.L.W.U32.HI R13, R12.reuse, 0x2, R0.reuse ;  /* 0x000000020c0d7819 */ /* 0x140fe20000010e00 */
[----:B------:R-:W-:Y:S01]  /*2030*/  IMAD.SHL.U32 R12, R12, 0x4, RZ ;  /* 0x000000040c0c7824 */ /* 0x000fe200078e00ff */
[----:B------:R-:W-:Y:S02]  /*2040*/  SHF.R.U32.HI R0, RZ, 0x1e, R0 ;  /* 0x0000001eff007819 */ /* 0x000fe40000011600 */
[----:B------:R-:W-:-:S04]  /*2050*/  SHF.R.S32.HI R22, RZ, 0x1f, R13 ;  /* 0x0000001fff167819 */ /* 0x000fc8000001140d */
[C---:B------:R-:W-:Y:S02]  /*2060*/  LOP3.LUT R24, R22.reuse, R12, RZ, 0x3c, !PT ;  /* 0x0000000c16187212 */ /* 0x040fe400078e3cff */
[----:B------:R-:W-:Y:S02]  /*2070*/  LOP3.LUT R25, R22, R13, RZ, 0x3c, !PT ;  /* 0x0000000d16197212 */ /* 0x000fe400078e3cff */
[C---:B------:R-:W-:Y:S02]  /*2080*/  LOP3.LUT R12, R13.reuse, UR4, RZ, 0x3c, !PT ;  /* 0x000000040d0c7c12 */ /* 0x040fe4000f8e3cff */
[----:B------:R-:W1:Y:S01]  /*2090*/  I2F.F64.S64 R22, R24 ;  /* 0x0000001800167312 */ /* 0x000e620000301c00 */
[----:B------:R-:W-:Y:S02]  /*20a0*/  LEA.HI R13, R13, R0, RZ, 0x1 ;  /* 0x000000000d0d7211 */ /* 0x000fe400078f08ff */
[----:B------:R-:W-:-:S03]  /*20b0*/  ISETP.GE.AND P0, PT, R12, RZ, PT ;  /* 0x000000ff0c00720c */ /* 0x000fc60003f06270 */
[----:B------:R-:W-:Y:S01]  /*20c0*/  @!P2 IMAD.MOV R13, RZ, RZ, -R13 ;  /* 0x000000ffff0da224 */ /* 0x000fe200078e0a0d */
[----:B-1----:R-:W-:-:S10]  /*20d0*/  DMUL R22, R22, UR6 ;  /* 0x0000000616167c28 */ /* 0x002fd40008000000 */
[----:B------:R-:W1:Y:S02]  /*20e0*/  F2F.F32.F64 R22, R22 ;  /* 0x0000001600167310 */ /* 0x000e640000301000 */
[----:B01----:R-:W-:-:S07]  /*20f0*/  FSEL R0, -R22, R22, !P0 ;  /* 0x0000001616007208 */ /* 0x003fce0004000100 */
.L_x_19:
[----:B------:R-:W-:Y:S02]  /*2100*/  IMAD.MOV.U32 R27, RZ, RZ, 0x37cbac00 ;  /* 0x37cbac00ff1b7424 */ /* 0x000fe400078e00ff */
[----:B------:R-:W-:Y:S01]  /*2110*/  FMUL R12, R0, R0 ;  /* 0x00000000000c7220 */ /* 0x000fe20000400000 */
[----:B------:R-:W-:Y:S01]  /*2120*/  LOP3.LUT R23, R13, 0x1, RZ, 0xc0, !PT ;  /* 0x000000010d177812 */ /* 0x000fe200078ec0ff */
[----:B------:R-:W-:Y:S02]  /*2130*/  IMAD.MOV.U32 R28, RZ, RZ, 0x3c0885e4 ;  /* 0x3c0885e4ff1c7424 */ /* 0x000fe400078e00ff */
        /* <DEDUP_REMOVED lines=18> */
[----:B------:R-:W-:Y:S01]  /*2260*/  BSSY.RECONVERGENT B2, `(.L_x_23) ;  /* 0x000000f000027945 */ /* 0x000fe20003800200 */
[----:B------:R-:W-:Y:S01]  /*2270*/  IMAD.MOV.U32 R26, RZ, RZ, RZ ;  /* 0x000000ffff1a7224 */ /* 0x000fe200078e00ff */
[----:B------:R-:W-:Y:S01]  /*2280*/  MOV R33, RZ ;  /* 0x000000ff00217202 */ /* 0x000fe20000000f00 */
[----:B------:R-:W-:-:S07]  /*2290*/  IMAD.MOV.U32 R0, RZ, RZ, RZ ;  /* 0x000000ffff007224 */ /* 0x000fce00078e00ff */
.L_x_24:
[----:B0-----:R-:W0:Y:S02]  /*22a0*/  LDC.64 R22, c[0x4][0x20] ;  /* 0x01000800ff167b82 */ /* 0x001e240000000a00 */
[----:B0-----:R-:W-:-:S05]  /*22b0*/  IMAD.WIDE.U32 R22, R0, 0x4, R22 ;  /* 0x0000000400167825 */ /* 0x001fca00078e0016 */
        /* <DEDUP_REMOVED lines=9> */
[----:B------:R-:W-:Y:S05]  /*2350*/  BSYNC.RECONVERGENT B2 ;  /* 0x0000000000027941 */ /* 0x000fea0003800200 */
.L_x_23:
[----:B------:R-:W-:Y:S01]  /*2360*/  ISETP.NE.AND P0, PT, R9, RZ, PT ;  /* 0x000000ff0900720c */ /* 0x000fe20003f05270 */
[----:B------:R1:W-:Y:S01]  /*2370*/  STL [R1+0x18], R26 ;  /* 0x0000181a01007387 */ /* 0x0003e20000100800 */
[----:B------:R-:W2:Y:S03]  /*2380*/  LDCU UR4, c[0x0][0x3b8] ;  /* 0x00007700ff0477ac */ /* 0x000ea60008000800 */
[----:B------:R-:W3:Y:S04]  /*2390*/  LDL R0, [R44+0x18] ;  /* 0x000018002c007983 */ /* 0x000ee80000100800 */
[----:B------:R-:W4:Y:S04]  /*23a0*/  LDL R12, [R44+0x14] ;  /* 0x000014002c0c7983 */ /* 0x000f280000100800 */
[----:B0-----:R-:W4:Y:S01]  /*23b0*/  @P0 LDL R24, [R44+0x10] ;  /* 0x000010002c180983 */ /* 0x001f220000100800 */
[----:B------:R-:W-:Y:S01]  /*23c0*/  UMOV UR6, 0x54442d19 ;  /* 0x54442d1900067882 */ /* 0x000fe20000000000 */
[----:B------:R-:W-:Y:S01]  /*23d0*/  UMOV UR7, 0x3bf921fb ;  /* 0x3bf921fb00077882 */ /* 0x000fe20000000000 */
[----:B--2---:R-:W-:-:S02]  /*23e0*/  ISETP.LE.AND P2, PT, RZ, UR4, PT ;  /* 0x00000004ff007c0c */ /* 0x004fc4000bf43270 */
[----:B---3--:R-:W-:Y:S02]  /*23f0*/  @P0 SHF.L.U32 R13, R0, R9, RZ ;  /* 0x00000009000d0219 */ /* 0x008fe400000006ff */
[----:B----4-:R-:W-:Y:S02]  /*2400*/  @P0 SHF.R.U32.HI R22, RZ, R19, R12 ;  /* 0x00000013ff160219 */ /* 0x010fe4000001160c */
[----:B------:R-:W-:Y:S02]  /*2410*/  @P0 SHF.L.U32 R23, R12, R9, RZ ;  /* 0x000000090c170219 */ /* 0x000fe400000006ff */
[----:B------:R-:W-:Y:S01]  /*2420*/  @P0 SHF.R.U32.HI R24, RZ, R19, R24 ;  /* 0x00000013ff180219 */ /* 0x000fe20000011618 */
        /* <DEDUP_REMOVED lines=9> */
[----:B------:R-:W0:Y:S01]  /*24c0*/  I2F.F64.S64 R22, R30 ;  /* 0x0000001e00167312 */ /* 0x000e220000301c00 */
[----:B------:R-:W-:Y:S02]  /*24d0*/  LEA.HI R13, R13, R0, RZ, 0x1 ;  /* 0x000000000d0d7211 */ /* 0x000fe400078f08ff */
[----:B------:R-:W-:-:S03]  /*24e0*/  ISETP.GE.AND P0, PT, R12, RZ, PT ;  /* 0x000000ff0c00720c */ /* 0x000fc60003f06270 */
[----:B------:R-:W-:Y:S01]  /*24f0*/  @!P2 IMAD.MOV R13, RZ, RZ, -R13 ;  /* 0x000000ffff0da224 */ /* 0x000fe200078e0a0d */
[----:B0-----:R-:W-:-:S10]  /*2500*/  DMUL R22, R22, UR6 ;  /* 0x0000000616167c28 */ /* 0x001fd40008000000 */
[----:B------:R-:W0:Y:S02]  /*2510*/  F2F.F32.F64 R22, R22 ;  /* 0x0000001600167310 */ /* 0x000e240000301000 */
[----:B01----:R-:W-:-:S07]  /*2520*/  FSEL R12, -R22, R22, !P0 ;  /* 0x00000016160c7208 */ /* 0x003fce0004000100 */
.L_x_22:
[----:B------:R-:W-:Y:S01]  /*2530*/  FMUL R22, R12, R12 ;  /* 0x0000000c0c167220 */ /* 0x000fe20000400000 */
[C---:B------:R-:W-:Y:S02]  /*2540*/  LOP3.LUT R23, R13.reuse, 0x1, RZ, 0xc0, !PT ;  /* 0x000000010d177812 */ /* 0x040fe400078ec0ff */
[----:B------:R-:W-:Y:S01]  /*2550*/  LOP3.LUT P2, RZ, R13, 0x2, RZ, 0xc0, !PT ;  /* 0x000000020dff7812 */ /* 0x000fe2000784c0ff */
[----:B------:R-:W-:Y:S01]  /*2560*/  FFMA R0, R22, R27, -0.0013887860113754868507 ;  /* 0xbab607ed16007423 */ /* 0x000fe2000000001b */
[----:B------:R-:W-:-:S04]  /*2570*/  ISETP.NE.U32.AND P0, PT, R23, 0x1, PT ;  /* 0x000000011700780c */ /* 0x000fc80003f05070 */
        /* <DEDUP_REMOVED lines=8> */
[----:B------:R-:W-:Y:S02]  /*2600*/  IMAD.MOV.U32 R13, RZ, RZ, R11 ;  /* 0x000000ffff0d7224 */ /* 0x000fe400078e000b */
[----:B------:R-:W-:Y:S02]  /*2610*/  IMAD.MOV.U32 R12, RZ, RZ, R3 ;  /* 0x000000ffff0c7224 */ /* 0x000fe400078e0003 */
[----:B------:R-:W-:-:S04]  /*2620*/  @P2 FADD R0, RZ, -R0 ;  /* 0x80000000ff002221 */ /* 0x000fc80000000000 */
[----:B------:R-:W-:Y:S01]  /*2630*/  FFMA R29, R46, -R0, R29 ;  /* 0x800000002e1d7223 */ /* 0x000fe2000000001d */
[----:B------:R-:W-:Y:S06]  /*2640*/  @P1 BRA `(.L_x_25) ;  /* 0x0000000000b41947 */ /* 0x000fec0003800000 */
[----:B------:R-:W-:Y:S01]  /*2650*/  BSSY.RECONVERGENT B2, `(.L_x_26) ;  /* 0x000000f000027945 */ /* 0x000fe20003800200 */
[----:B------:R-:W-:Y:S02]  /*2660*/  IMAD.MOV.U32 R26, RZ, RZ, RZ ;  /* 0x000000ffff1a7224 */ /* 0x000fe400078e00ff */
[----:B------:R-:W-:Y:S02]  /*2670*/  IMAD.MOV.U32 R33, RZ, RZ, RZ ;  /* 0x000000ffff217224 */ /* 0x000fe400078e00ff */
[----:B------:R-:W-:-:S07]  /*2680*/  IMAD.MOV.U32 R0, RZ, RZ, RZ ;  /* 0x000000ffff007224 */ /* 0x000fce00078e00ff */
.L_x_27:
[----:B0-----:R-:W0:Y:S02]  /*2690*/  LDC.64 R22, c[0x4][0x20] ;  /* 0x01000800ff167b82 */ /* 0x001e240000000a00 */
[----:B0-----:R-:W-:-:S05]  /*26a0*/  IMAD.WIDE.U32 R22, R0, 0x4, R22 ;  /* 0x0000000400167825 */ /* 0x001fca00078e0016 */
[----:B------:R-:W2:Y:S01]  /*26b0*/  LDG.E.CONSTANT R13, desc[UR36][R22.64] ;  /* 0x00000024160d7981 */ /* 0x000ea2000c1e9900 */
[C---:B------:R-:W-:Y:S02]  /*26c0*/  IMAD R24, R0.reuse, 0x4, R1 ;  /* 0x0000000400187824 */ /* 0x040fe400078e0201 */
[----:B------:R-:W-:-:S05]  /*26d0*/  VIADD R0, R0, 0x1 ;  /* 0x0000000100007836 */ /* 0x000fca0000000000 */
[----:B------:R-:W-:Y:S01]  /*26e0*/  ISETP.NE.AND P0, PT, R0, 0x6, PT ;  /* 0x000000060000780c */ /* 0x000fe20003f05270 */
[----:B--2---:R-:W-:-:S03]  /*26f0*/  IMAD.WIDE.U32 R12, R13, R10, RZ ;  /* 0x0000000a0d0c7225 */ /* 0x004fc600078e00ff */
[----:B------:R-:W-:-:S04]  /*2700*/  IADD3 R31, P2, PT, R12, R26, RZ ;  /* 0x0000001a0c1f7210 */ /* 0x000fc80007f5e0ff */
[----:B------:R-:W-:Y:S01]  /*2710*/  IADD3.X R26, PT, PT, R13, R33, RZ, P2, !PT ;  /* 0x000000210d1a7210 */ /* 0x000fe200017fe4ff */
[----:B------:R0:W-:Y:S04]  /*2720*/  STL [R24], R31 ;  /* 0x0000001f18007387 */ /* 0x0001e80000100800 */
[----:B------:R-:W-:Y:S05]  /*2730*/  @P0 BRA `(.L_x_27) ;  /* 0xfffffffc00d40947 */ /* 0x000fea000383ffff */
[----:B------:R-:W-:Y:S05]  /*2740*/  BSYNC.RECONVERGENT B2 ;  /* 0x0000000000027941 */ /* 0x000fea0003800200 */
.L_x_26:
        /* <DEDUP_REMOVED lines=29> */
.L_x_25:
        /* <DEDUP_REMOVED lines=16> */
[----:B------:R-:W-:Y:S01]  /*2a20*/  FFMA R31, R45, R0, R7 ;  /* 0x000000002d1f7223 */ /* 0x000fe20000000007 */
[----:B------:R-:W-:Y:S06]  /*2a30*/  @P1 BRA `(.L_x_28) ;  /* 0x0000000000b41947 */ /* 0x000fec0003800000 */
[----:B------:R-:W-:Y:S01]  /*2a40*/  BSSY.RECONVERGENT B2, `(.L_x_29) ;  /* 0x000000f000027945 */ /* 0x000fe20003800200 */
[----:B------:R-:W-:Y:S02]  /*2a50*/  IMAD.MOV.U32 R26, RZ, RZ, RZ ;  /* 0x000000ffff1a7224 */ /* 0x000fe400078e00ff */
[----:B------:R-:W-:Y:S02]  /*2a60*/  IMAD.MOV.U32 R35, RZ, RZ, RZ ;  /* 0x000000ffff237224 */ /* 0x000fe400078e00ff */
[----:B------:R-:W-:-:S07]  /*2a70*/  IMAD.MOV.U32 R0, RZ, RZ, RZ ;  /* 0x000000ffff007224 */ /* 0x000fce00078e00ff */
.L_x_30:
        /* <DEDUP_REMOVED lines=12> */
.L_x_29:
        /* <DEDUP_REMOVED lines=24> */
[----:B------:R-:W-:Y:S02]  /*2cc0*/  ISETP.GE.AND P0, PT, R12, RZ, PT ;  /* 0x000000ff0c00720c */ /* 0x000fe40003f06270 */
[----:B------:R-:W-:Y:S01]  /*2cd0*/  @!P2 IADD3 R13, PT, PT, -R13, RZ, RZ ;  /* 0x000000ff0d0da210 */ /* 0x000fe20007ffe1ff */
[----:B0-----:R-:W-:-:S10]  /*2ce0*/  DMUL R22, R22, UR6 ;  /* 0x0000000616167c28 */ /* 0x001fd40008000000 */
[----:B------:R-:W0:Y:S02]  /*2cf0*/  F2F.F32.F64 R22, R22 ;  /* 0x0000001600167310 */ /* 0x000e240000301000 */
[----:B01----:R-:W-:-:S07]  /*2d00*/  FSEL R12, -R22, R22, !P0 ;  /* 0x00000016160c7208 */ /* 0x003fce0004000100 */
.L_x_28:
[----:B------:R-:W-:Y:S01]  /*2d10*/  FMUL R22, R12, R12 ;  /* 0x0000000c0c167220 */ /* 0x000fe20000400000 */
[C---:B------:R-:W-:Y:S01]  /*2d20*/  LOP3.LUT R0, R13.reuse, 0x1, RZ, 0xc0, !PT ;  /* 0x000000010d007812 */ /* 0x040fe200078ec0ff */
[----:B------:R-:W-:Y:S01]  /*2d30*/  BSSY.RECONVERGENT B2, `(.L_x_31) ;  /* 0x000003e000027945 */ /* 0x000fe20003800200 */
[----:B------:R-:W-:Y:S02]  /*2d40*/  IMAD.MOV.U32 R48, RZ, RZ, RZ ;  /* 0x000000ffff307224 */ /* 0x000fe400078e00ff */
        /* <DEDUP_REMOVED lines=16> */
[----:B0-----:R-:W-:Y:S02]  /*2e50*/  FSETP.GE.AND P0, PT, R12, R5, PT ;  /* 0x000000050c00720b */ /* 0x001fe40003f06000 */
[----:B------:R-:W-:-:S04]  /*2e60*/  FMNMX R12, R29, R0, PT ;  /* 0x000000001d0c7209 */ /* 0x000fc80003800000 */
[----:B------:R-:W-:-:S04]  /*2e70*/  FSETP.LT.OR P0, PT, R12, RZ, P0 ;  /* 0x000000ff0c00720b */ /* 0x000fc80000701400 */
        /* <DEDUP_REMOVED lines=15> */
[----:B------:R-:W-:Y:S02]  /*2f70*/  IMAD.SHL.U32 R27, R25, 0x4, RZ ;  /* 0x00000004191b7824 */ /* 0x000fe400078e00ff */
[----:B--2---:R-:W-:-:S04]  /*2f80*/  IMAD.WIDE R22, R31, 0x4, R12 ;  /* 0x000000041f167825 */ /* 0x004fc800078e020c */
[----:B------:R-:W-:Y:S02]  /*2f90*/  IMAD.SHL.U32 R31, R24, 0x4, RZ ;  /* 0x00000004181f7824 */ /* 0x000fe400078e00ff */
[--C-:B------:R-:W-:Y:S01]  /*2fa0*/  IMAD.WIDE R24, R33, 0x4, R12.reuse ;  /* 0x0000000421187825 */ /* 0x100fe200078e020c */
[----:B------:R-:W2:Y:S03]  /*2fb0*/  LD.E R22, desc[UR36][R22.64] ;  /* 0x0000002416167980 */ /* 0x000ea6000c101900 */
[--C-:B------:R-:W-:Y:S02]  /*2fc0*/  IMAD.WIDE R26, R27, 0x4, R12.reuse ;  /* 0x000000041b1a7825 */ /* 0x100fe400078e020c */
[----:B------:R-:W3:Y:S02]  /*2fd0*/  LD.E R24, desc[UR36][R24.64] ;  /* 0x0000002418187980 */ /* 0x000ee4000c101900 */
[----:B------:R-:W-:-:S02]  /*2fe0*/  IMAD.WIDE R12, R31, 0x4, R12 ;  /* 0x000000041f0c7825 */ /* 0x000fc400078e020c */
[----:B------:R-:W4:Y:S04]  /*2ff0*/  LD.E R26, desc[UR36][R26.64] ;  /* 0x000000241a1a7980 */ /* 0x000f28000c101900 */
[----:B------:R-:W4:Y:S01]  /*3000*/  LD.E R12, desc[UR36][R12.64] ;  /* 0x000000240c0c7980 */ /* 0x000f22000c101900 */
[----:B------:R-:W0:Y:S08]  /*3010*/  FRND.FLOOR R28, R29 ;  /* 0x0000001d001c7307 */ /* 0x000e300000205000 */
[----:B------:R-:W1:Y:S01]  /*3020*/  FRND.FLOOR R31, R0 ;  /* 0x00000000001f7307 */ /* 0x000e620000205000 */
[----:B0-----:R-:W-:-:S04]  /*3030*/  FADD R28, R29, -R28 ;  /* 0x8000001c1d1c7221 */ /* 0x001fc80000000000 */
[----:B------:R-:W-:Y:S01]  /*3040*/  FADD R30, -R28, 1 ;  /* 0x3f8000001c1e7421 */ /* 0x000fe20000000100 */
[----:B-1----:R-:W-:-:S04]  /*3050*/  FADD R31, R0, -R31 ;  /* 0x8000001f001f7221 */ /* 0x002fc80000000000 */
[----:B------:R-:W-:Y:S01]  /*3060*/  FADD R48, -R31, 1 ;  /* 0x3f8000001f307421 */ /* 0x000fe20000000100 */
[----:B--2---:R-:W-:Y:S02]  /*3070*/  I2FP.F32.S32 R37, R22 ;  /* 0x0000001600257245 */ /* 0x004fe40000201400 */
[----:B---3--:R-:W-:-:S03]  /*3080*/  I2FP.F32.S32 R33, R24 ;  /* 0x0000001800217245 */ /* 0x008fc60000201400 */
[C---:B------:R-:W-:Y:S01]  /*3090*/  FMUL R37, R28.reuse, R37 ;  /* 0x000000251c257220 */ /* 0x040fe20000400000 */
[----:B----4-:R-:W-:Y:S01]  /*30a0*/  I2FP.F32.S32 R35, R26 ;  /* 0x0000001a00237245 */ /* 0x010fe20000201400 */
[----:B------:R-:W-:Y:S01]  /*30b0*/  FMUL R28, R28, R33 ;  /* 0x000000211c1c7220 */ /* 0x000fe20000400000 */
[----:B------:R-:W-:-:S03]  /*30c0*/  I2FP.F32.S32 R23, R12 ;  /* 0x0000000c00177245 */ /* 0x000fc60000201400 */
[C---:B------:R-:W-:Y:S02]  /*30d0*/  FFMA R12, R30.reuse, R35, R37 ;  /* 0x000000231e0c7223 */ /* 0x040fe40000000025 */
[----:B------:R-:W-:Y:S02]  /*30e0*/  FFMA R23, R30, R23, R28 ;  /* 0x000000171e177223 */ /* 0x000fe4000000001c */
[----:B------:R-:W-:-:S04]  /*30f0*/  FMUL R12, R31, R12 ;  /* 0x0000000c1f0c7220 */ /* 0x000fc80000400000 */
[----:B------:R-:W-:-:S07]  /*3100*/  FFMA R48, R23, R48, R12 ;  /* 0x0000003017307223 */ /* 0x000fce000000000c */
.L_x_32:
[----:B------:R-:W-:Y:S05]  /*3110*/  BSYNC.RECONVERGENT B2 ;  /* 0x0000000000027941 */ /* 0x000fea0003800200 */
.L_x_31:
[----:B------:R-:W0:Y:S02]  /*3120*/  LDCU UR4, c[0x0][0x39c] ;  /* 0x00007380ff0477ac */ /* 0x000e240008000800 */
[----:B0-----:R-:W-:-:S04]  /*3130*/  IMAD R0, R8, UR4, R47 ;  /* 0x0000000408007c24 */ /* 0x001fc8000f8e022f */
[----:B------:R-:W-:-:S04]  /*3140*/  IMAD.SHL.U32 R13, R0, 0x4, RZ ;  /* 0x00000004000d7824 */ /* 0x000fc800078e00ff */
[----:B-----5:R-:W-:-:S05]  /*3150*/  IMAD.WIDE.U32 R12, R13, 0x4, R20 ;  /* 0x000000040d0c7825 */ /* 0x020fca00078e0014 */
[----:B------:R-:W2:Y:S01]  /*3160*/  LD.E R0, desc[UR36][R12.64] ;  /* 0x000000240c007980 */ /* 0x000ea2000c101900 */
[----:B------:R-:W-:Y:S01]  /*3170*/  BSSY.RECONVERGENT B2, `(.L_x_33) ;  /* 0x0000009000027945 */ /* 0x000fe20003800200 */
[----:B--2---:R-:W-:Y:S02]  /*3180*/  I2FP.F32.S32 R23, R0 ;  /* 0x0000000000177245 */ /* 0x004fe40000201400 */
[----:B------:R-:W-:-:S03]  /*3190*/  MOV R0, 0x3200 ;  /* 0x0000320000007802 */ /* 0x000fc60000000f00 */
[----:B------:R-:W-:-:S04]  /*31a0*/  FADD R48, -R23, R48 ;  /* 0x0000003017307221 */ /* 0x000fc80000000100 */
[----:B------:R-:W0:Y:S02]  /*31b0*/  F2F.F64.F32 R42, R48 ;  /* 0x00000030002a7310 */ /* 0x000e240000201800 */
[----:B0-----:R-:W-:-:S10]  /*31c0*/  DADD R22, -RZ, |R42| ;  /* 0x00000000ff167229 */ /* 0x001fd4000000052a */
[----:B------:R-:W-:Y:S02]  /*31d0*/  IMAD.MOV.U32 R26, RZ, RZ, R22 ;  /* 0x000000ffff1a7224 */ /* 0x000fe400078e0016 */
[----:B------:R-:W-:-:S07]  /*31e0*/  IMAD.MOV.U32 R49, RZ, RZ, R23 ;  /* 0x000000ffff317224 */ /* 0x000fce00078e0017 */
[----:B------:R-:W-:Y:S05]  /*31f0*/  CALL.REL.NOINC `($_Z12checkGeneralRPiS0_iiiiiddf$__internal_accurate_pow) ;  /* 0x0000004c00d87944 */ /* 0x000fea0003c00000 */
[----:B------:R-:W-:Y:S05]  /*3200*/  BSYNC.RECONVERGENT B2 ;  /* 0x0000000000027941 */ /* 0x000fea0003800200 */
.L_x_33:
[----:B------:R-:W-:Y:S01]  /*3210*/  DADD R22, R42, 2 ;  /* 0x400000002a167429 */ /* 0x000fe20000000000 */
[----:B------:R-:W-:Y:S01]  /*3220*/  FSETP.NEU.AND P0, PT, R48, RZ, PT ;  /* 0x000000ff3000720b */ /* 0x000fe20003f0d000 */
[----:B------:R-:W-:Y:S08]  /*3230*/  BSSY.RECONVERGENT B2, `(.L_x_34) ;  /* 0x000000e000027945 */ /* 0x000ff00003800200 */
[----:B------:R-:W-:-:S02]  /*3240*/  LOP3.LUT R22, R23, 0x7ff00000, RZ, 0xc0, !PT ;  /* 0x7ff0000017167812 */ /* 0x000fc400078ec0ff */
[----:B------:R-:W-:Y:S02]  /*3250*/  FSEL R23, R28, RZ, P0 ;  /* 0x000000ff1c177208 */ /* 0x000fe40000000000 */
[----:B------:R-:W-:Y:S02]  /*3260*/  ISETP.NE.AND P2, PT, R22, 0x7ff00000, PT ;  /* 0x7ff000001600780c */ /* 0x000fe40003f45270 */
[----:B------:R-:W-:-:S11]  /*3270*/  FSEL R22, R24, RZ, P0 ;  /* 0x000000ff18167208 */ /* 0x000fd60000000000 */
[----:B------:R-:W-:Y:S05]  /*3280*/  @P2 BRA `(.L_x_35) ;  /* 0x0000000000202947 */ /* 0x000fea0003800000 */
[----:B------:R-:W-:-:S13]  /*3290*/  FSETP.NAN.AND P0, PT, R48, R48, PT ;  /* 0x000000303000720b */ /* 0x000fda0003f08000 */
[----:B------:R-:W-:Y:S05]  /*32a0*/  @P0 BRA `(.L_x_36) ;  /* 0x0000000000140947 */ /* 0x000fea0003800000 */
[----:B------:R-:W-:-:S14]  /*32b0*/  DSETP.NEU.AND P0, PT, |R42|, +INF , PT ;  /* 0x7ff000002a00742a */ /* 0x000fdc0003f0d200 */
[----:B------:R-:W-:Y:S05]  /*32c0*/  @P0 BRA `(.L_x_35) ;  /* 0x0000000000100947 */ /* 0x000fea0003800000 */
[----:B------:R-:W-:Y:S02]  /*32d0*/  IMAD.MOV.U32 R22, RZ, RZ, 0x0 ;  /* 0x00000000ff167424 */ /* 0x000fe400078e00ff */
[----:B------:R-:W-:Y:S01]  /*32e0*/  IMAD.MOV.U32 R23, RZ, RZ, 0x7ff00000 ;  /* 0x7ff00000ff177424 */ /* 0x000fe200078e00ff */
[----:B------:R-:W-:Y:S06]  /*32f0*/  BRA `(.L_x_35) ;  /* 0x0000000000047947 */ /* 0x000fec0003800000 */
.L_x_36:
[----:B------:R-:W-:-:S11]  /*3300*/  DADD R22, R42, 2 ;  /* 0x400000002a167429 */ /* 0x000fd60000000000 */
.L_x_35:
[----:B------:R-:W-:Y:S05]  /*3310*/  BSYNC.RECONVERGENT B2 ;  /* 0x0000000000027941 */ /* 0x000fea0003800200 */
.L_x_34:
[----:B------:R-:W0:Y:S01]  /*3320*/  MUFU.RCP64H R25, R15 ;  /* 0x0000000f00197308 */ /* 0x000e220000001800 */
[----:B------:R-:W-:Y:S01]  /*3330*/  IMAD.MOV.U32 R24, RZ, RZ, 0x1 ;  /* 0x00000001ff187424 */ /* 0x000fe200078e00ff */
[----:B------:R-:W-:Y:S01]  /*3340*/  FSETP.NEU.AND P0, PT, R48, 1, PT ;  /* 0x3f8000003000780b */ /* 0x000fe20003f0d000 */
[----:B------:R-:W-:Y:S03]  /*3350*/  BSSY.RECONVERGENT B2, `(.L_x_37) ;  /* 0x0000017000027945 */ /* 0x000fe60003800200 */
[----:B------:R-:W-:Y:S02]  /*3360*/  FSEL R28, R22, RZ, P0 ;  /* 0x000000ff161c7208 */ /* 0x000fe40000000000 */
[----:B------:R-:W-:-:S04]  /*3370*/  FSEL R29, R23, 1.875, P0 ;  /* 0x3ff00000171d7808 */ /* 0x000fc80000000000 */
[----:B------:R-:W-:Y:S01]  /*3380*/  FSETP.GEU.AND P2, PT, |R29|, 6.5827683646048100446e-37, PT ;  /* 0x036000001d00780b */ /* 0x000fe20003f4e200 */
[----:B0-----:R-:W-:-:S08]  /*3390*/  DFMA R26, R24, -R14, 1 ;  /* 0x3ff00000181a742b */ /* 0x001fd0000000080e */
[----:B------:R-:W-:-:S08]  /*33a0*/  DFMA R26, R26, R26, R26 ;  /* 0x0000001a1a1a722b */ /* 0x000fd0000000001a */
[----:B------:R-:W-:-:S08]  /*33b0*/  DFMA R26, R24, R26, R24 ;  /* 0x0000001a181a722b */ /* 0x000fd00000000018 */
[----:B------:R-:W-:-:S08]  /*33c0*/  DFMA R24, R26, -R14, 1 ;  /* 0x3ff000001a18742b */ /* 0x000fd0000000080e */
[----:B------:R-:W-:-:S08]  /*33d0*/  DFMA R24, R26, R24, R26 ;  /* 0x000000181a18722b */ /* 0x000fd0000000001a */
[----:B------:R-:W-:-:S08]  /*33e0*/  DMUL R22, R24, R28 ;  /* 0x0000001c18167228 */ /* 0x000fd00000000000 */
[----:B------:R-:W-:-:S08]  /*33f0*/  DFMA R26, R22, -R14, R28 ;  /* 0x8000000e161a722b */ /* 0x000fd0000000001c */
[----:B------:R-:W-:-:S10]  /*3400*/  DFMA R22, R24, R26, R22 ;  /* 0x0000001a1816722b */ /* 0x000fd40000000016 */
[----:B------:R-:W-:-:S05]  /*3410*/  FFMA R0, RZ, R15, R23 ;  /* 0x0000000fff007223 */ /* 0x000fca0000000017 */
[----:B------:R-:W-:-:S13]  /*3420*/  FSETP.GT.AND P0, PT, |R0|, 1.469367938527859385e-39, PT ;  /* 0x001000000000780b */ /* 0x000fda0003f04200 */
[----:B------:R-:W-:Y:S05]  /*3430*/  @P0 BRA P2, `(.L_x_38) ;  /* 0x0000000000200947 */ /* 0x000fea0001000000 */
[----:B------:R-:W-:Y:S01]  /*3440*/  IMAD.MOV.U32 R24, RZ, RZ, R28 ;  /* 0x000000ffff187224 */ /* 0x000fe200078e001c */
[----:B------:R-:W-:Y:S01]  /*3450*/  MOV R23, R15 ;  /* 0x0000000f00177202 */ /* 0x000fe20000000f00 */
[----:B------:R-:W-:Y:S01]  /*3460*/  IMAD.MOV.U32 R25, RZ, RZ, R29 ;  /* 0x000000ffff197224 */ /* 0x000fe200078e001d */
[----:B------:R-:W-:Y:S01]  /*3470*/  MOV R0, 0x34a0 ;  /* 0x000034a000007802 */ /* 0x000fe20000000f00 */
[----:B------:R-:W-:-:S07]  /*3480*/  IMAD.MOV.U32 R22, RZ, RZ, R14 ;  /* 0x000000ffff167224 */ /* 0x000fce00078e000e */
[----:B------:R-:W-:Y:S05]  /*3490*/  CALL.REL.NOINC `($__internal_0_$__cuda_sm20_div_rn_f64_full) ;  /* 0x0000003c00687944 */ /* 0x000fea0003c00000 */
[----:B------:R-:W-:Y:S02]  /*34a0*/  IMAD.MOV.U32 R22, RZ, RZ, R28 ;  /* 0x000000ffff167224 */ /* 0x000fe400078e001c */
[----:B------:R-:W-:-:S07]  /*34b0*/  IMAD.MOV.U32 R23, RZ, RZ, R29 ;  /* 0x000000ffff177224 */ /* 0x000fce00078e001d */
.L_x_38:
[----:B------:R-:W-:Y:S05]  /*34c0*/  BSYNC.RECONVERGENT B2 ;  /* 0x0000000000027941 */ /* 0x000fea0003800200 */
.L_x_37:
[----:B------:R-:W-:Y:S01]  /*34d0*/  DADD R40, R22, R40 ;  /* 0x0000000016287229 */ /* 0x000fe20000000028 */
[----:B------:R-:W-:Y:S02]  /*34e0*/  IMAD.MOV.U32 R0, RZ, RZ, R3 ;  /* 0x000000ffff007224 */ /* 0x000fe400078e0003 */
[----:B------:R-:W-:Y:S01]  /*34f0*/  IMAD.MOV.U32 R23, RZ, RZ, R11 ;  /* 0x000000ffff177224 */ /* 0x000fe200078e000b */
[----:B------:R-:W-:Y:S07]  /*3500*/  @P1 BRA `(.L_x_39) ;  /* 0x0000000000b01947 */ /* 0x000fee0003800000 */
[----:B------:R-:W-:Y:S01]  /*3510*/  BSSY.RECONVERGENT B2, `(.L_x_40) ;  /* 0x000000e000027945 */ /* 0x000fe20003800200 */
[----:B------:R-:W-:Y:S01]  /*3520*/  CS2R R28, SRZ ;  /* 0x00000000001c7805 */ /* 0x000fe2000001ff00 */
[----:B------:R-:W-:-:S07]  /*3530*/  IMAD.MOV.U32 R0, RZ, RZ, RZ ;  /* 0x000000ffff007224 */ /* 0x000fce00078e00ff */
.L_x_41:
        /* <DEDUP_REMOVED lines=12> */
.L_x_40:
[----:B------:R-:W-:Y:S01]  /*3600*/  ISETP.NE.AND P0, PT, R9, RZ, PT ;  /* 0x000000ff0900720c */ /* 0x000fe20003f05270 */
[----:B------:R1:W-:Y:S01]  /*3610*/  STL [R1+0x18], R28 ;  /* 0x0000181c01007387 */ /* 0x0003e20000100800 */
[----:B------:R-:W2:Y:S03]  /*3620*/  LDCU UR4, c[0x0][0x3b8] ;  /* 0x00007700ff0477ac */ /* 0x000ea60008000800 */
[----:B------:R-:W3:Y:S04]  /*3630*/  LDL R0, [R44+0x18] ;  /* 0x000018002c007983 */ /* 0x000ee80000100800 */
[----:B------:R-:W4:Y:S04]  /*3640*/  LDL R22, [R44+0x14] ;  /* 0x000014002c167983 */ /* 0x000f280000100800 */
[----:B0-----:R-:W5:Y:S01]  /*3650*/  @P0 LDL R26, [R44+0x10] ;  /* 0x000010002c1a0983 */ /* 0x001f620000100800 */
        /* <DEDUP_REMOVED lines=23> */
.L_x_39:
[----:B------:R-:W-:Y:S02]  /*37d0*/  IMAD.MOV.U32 R30, RZ, RZ, 0x37cbac00 ;  /* 0x37cbac00ff1e7424 */ /* 0x000fe400078e00ff */
[----:B------:R-:W-:Y:S01]  /*37e0*/  FMUL R25, R0, R0 ;  /* 0x0000000000197220 */ /* 0x000fe20000400000 */
[----:B------:R-:W-:Y:S01]  /*37f0*/  LOP3.LUT R24, R23, 0x1, RZ, 0xc0, !PT ;  /* 0x0000000117187812 */ /* 0x000fe200078ec0ff */
[----:B------:R-:W-:Y:S01]  /*3800*/  IMAD.MOV.U32 R29, RZ, RZ, 0x3c0885e4 ;  /* 0x3c0885e4ff1d7424 */ /* 0x000fe200078e00ff */
[----:B------:R-:W-:Y:S01]  /*3810*/  MOV R27, 0x3e2aaaa8 ;  /* 0x3e2aaaa8001b7802 */ /* 0x000fe20000000f00 */
[----:B------:R-:W-:Y:S01]  /*3820*/  FFMA R22, R25, R30, -0.0013887860113754868507 ;  /* 0xbab607ed19167423 */ /* 0x000fe2000000001e */
[----:B------:R-:W-:Y:S01]  /*3830*/  ISETP.NE.U32.AND P0, PT, R24, 0x1, PT ;  /* 0x000000011800780c */ /* 0x000fe20003f05070 */
[----:B------:R-:W-:-:S03]  /*3840*/  VIADD R23, R23, 0x1 ;  /* 0x0000000117177836 */ /* 0x000fc60000000000 */
[----:B------:R-:W-:Y:S02]  /*3850*/  FSEL R22, R22, -0.00019574658654164522886, P0 ;  /* 0xb94d415316167808 */ /* 0x000fe40000000000 */
[----:B------:R-:W-:Y:S02]  /*3860*/  FSEL R24, R29, 0.041666727513074874878, !P0 ;  /* 0x3d2aaabb1d187808 */ /* 0x000fe40004000000 */
[----:B------:R-:W-:Y:S02]  /*3870*/  LOP3.LUT P2, RZ, R23, 0x2, RZ, 0xc0, !PT ;  /* 0x0000000217ff7812 */ /* 0x000fe4000784c0ff */
[----:B------:R-:W-:Y:S01]  /*3880*/  FSEL R0, R0, 1, !P0 ;  /* 0x3f80000000007808 */ /* 0x000fe20004000000 */
[----:B------:R-:W-:Y:S01]  /*3890*/  FFMA R22, R25, R22, R24 ;  /* 0x0000001619167223 */ /* 0x000fe20000000018 */
[----:B------:R-:W-:-:S03]  /*38a0*/  FSEL R31, -R27, -0.4999999701976776123, !P0 ;  /* 0xbeffffff1b1f7808 */ /* 0x000fc60004000100 */
        /* <DEDUP_REMOVED lines=12> */
.L_x_44:
        /* <DEDUP_REMOVED lines=12> */
.L_x_43:
        /* <DEDUP_REMOVED lines=29> */
.L_x_42:
[----:B------:R-:W-:Y:S01]  /*3c00*/  FMUL R25, R22, R22 ;  /* 0x0000001616197220 */ /* 0x000fe20000400000 */
[C---:B------:R-:W-:Y:S02]  /*3c10*/  LOP3.LUT R24, R23.reuse, 0x1, RZ, 0xc0, !PT ;  /* 0x0000000117187812 */ /* 0x040fe400078ec0ff */
[----:B------:R-:W-:Y:S01]  /*3c20*/  LOP3.LUT P2, RZ, R23, 0x2, RZ, 0xc0, !PT ;  /* 0x0000000217ff7812 */ /* 0x000fe2000784c0ff */
[----:B------:R-:W-:Y:S01]  /*3c30*/  FFMA R0, R25, R30, -0.0013887860113754868507 ;  /* 0xbab607ed19007423 */ /* 0x000fe2000000001e */
[----:B------:R-:W-:-:S04]  /*3c40*/  ISETP.NE.U32.AND P0, PT, R24, 0x1, PT ;  /* 0x000000011800780c */ /* 0x000fc80003f05070 */
[----:B------:R-:W-:Y:S02]  /*3c50*/  FSEL R24, R0, -0.00019574658654164522886, !P0 ;  /* 0xb94d415300187808 */ /* 0x000fe40004000000 */
[----:B------:R-:W-:Y:S02]  /*3c60*/  FSEL R26, R29, 0.041666727513074874878, P0 ;  /* 0x3d2aaabb1d1a7808 */ /* 0x000fe40000000000 */
[----:B------:R-:W-:Y:S01]  /*3c70*/  FSEL R0, R22, 1, P0 ;  /* 0x3f80000016007808 */ /* 0x000fe20000000000 */
[----:B------:R-:W-:Y:S01]  /*3c80*/  IMAD.MOV.U32 R22, RZ, RZ, R3 ;  /* 0x000000ffff167224 */ /* 0x000fe200078e0003 */
        /* <DEDUP_REMOVED lines=9> */
[----:B------:R-:W-:Y:S01]  /*3d20*/  BSSY.RECONVERGENT B2, `(.L_x_46) ;  /* 0x000000f000027945 */ /* 0x000fe20003800200 */
[----:B------:R-:W-:Y:S01]  /*3d30*/  IMAD.MOV.U32 R28, RZ, RZ, RZ ;  /* 0x000000ffff1c7224 */ /* 0x000fe200078e00ff */
[----:B------:R-:W-:Y:S01]  /*3d40*/  MOV R35, RZ ;  /* 0x000000ff00237202 */ /* 0x000fe20000000f00 */
[----:B------:R-:W-:-:S07]  /*3d50*/  IMAD.MOV.U32 R0, RZ, RZ, RZ ;  /* 0x000000ffff007224 */ /* 0x000fce00078e00ff */
.L_x_47:
        /* <DEDUP_REMOVED lines=12> */
.L_x_46:
        /* <DEDUP_REMOVED lines=29> */
.L_x_45:
        /* <DEDUP_REMOVED lines=16> */
[----:B------:R-:W-:Y:S01]  /*40f0*/  FFMA R33, R45, R0, R7 ;  /* 0x000000002d217223 */ /* 0x000fe20000000007 */
[----:B------:R-:W-:Y:S06]  /*4100*/  @P1 BRA `(.L_x_48) ;  /* 0x0000000000b41947 */ /* 0x000fec0003800000 */
[----:B------:R-:W-:Y:S01]  /*4110*/  BSSY.RECONVERGENT B2, `(.L_x_49) ;  /* 0x000000f000027945 */ /* 0x000fe20003800200 */
[----:B------:R-:W-:Y:S02]  /*4120*/  IMAD.MOV.U32 R28, RZ, RZ, RZ ;  /* 0x000000ffff1c7224 */ /* 0x000fe400078e00ff */
[----:B------:R-:W-:Y:S02]  /*4130*/  IMAD.MOV.U32 R37, RZ, RZ, RZ ;  /* 0x000000ffff257224 */ /* 0x000fe400078e00ff */
[----:B------:R-:W-:-:S07]  /*4140*/  IMAD.MOV.U32 R0, RZ, RZ, RZ ;  /* 0x000000ffff007224 */ /* 0x000fce00078e00ff */
.L_x_50:
        /* <DEDUP_REMOVED lines=12> */
.L_x_49:
        /* <DEDUP_REMOVED lines=22> */
[----:B------:R-:W-:Y:S02]  /*4370*/  LEA.HI R23, R23, R0, RZ, 0x1 ;  /* 0x0000000017177211 */ /* 0x000fe400078f08ff */
[----:B------:R-:W0:Y:S01]  /*4380*/  I2F.F64.S64 R24, R24 ;  /* 0x0000001800187312 */ /* 0x000e220000301c00 */
[----:B------:R-:W-:Y:S02]  /*4390*/  ISETP.GE.AND P0, PT, R22, RZ, PT ;  /* 0x000000ff1600720c */ /* 0x000fe40003f06270 */
[----:B------:R-:W-:Y:S01]  /*43a0*/  @!P2 IMAD.MOV R23, RZ, RZ, -R23 ;  /* 0x000000ffff17a224 */ /* 0x000fe200078e0a17 */
[----:B0-----:R-:W-:-:S10]  /*43b0*/  DMUL R34, R24, UR6 ;  /* 0x0000000618227c28 */ /* 0x001fd40008000000 */
[----:B------:R-:W0:Y:S02]  /*43c0*/  F2F.F32.F64 R34, R34 ;  /* 0x0000002200227310 */ /* 0x000e240000301000 */
[----:B01----:R-:W-:-:S07]  /*43d0*/  FSEL R22, -R34, R34, !P0 ;  /* 0x0000002222167208 */ /* 0x003fce0004000100 */
.L_x_48:
[----:B------:R-:W2:Y:S01]  /*43e0*/  LD.E R48, desc[UR36][R12.64+0x4] ;  /* 0x000004240c307980 */ /* 0x000ea2000c101900 */
[----:B------:R-:W-:Y:S01]  /*43f0*/  FMUL R25, R22, R22 ;  /* 0x0000001616197220 */ /* 0x000fe20000400000 */
[----:B------:R-:W-:Y:S01]  /*4400*/  LOP3.LUT R0, R23, 0x1, RZ, 0xc0, !PT ;  /* 0x0000000117007812 */ /* 0x000fe200078ec0ff */
[----:B------:R-:W-:Y:S02]  /*4410*/  BSSY.RECONVERGENT B2, `(.L_x_51) ;  /* 0x000003f000027945 */ /* 0x000fe40003800200 */
[----:B------:R-:W-:Y:S01]  /*4420*/  FFMA R30, R25, R30, -0.0013887860113754868507 ;  /* 0xbab607ed191e7423 */ /* 0x000fe2000000001e */
[----:B------:R-:W-:Y:S01]  /*4430*/  ISETP.NE.U32.AND P0, PT, R0, 0x1, PT ;  /* 0x000000010000780c */ /* 0x000fe20003f05070 */
[----:B------:R-:W-:-:S03]  /*4440*/  VIADD R0, R23, 0x1 ;  /* 0x0000000117007836 */ /* 0x000fc60000000000 */
[----:B------:R-:W-:Y:S02]  /*4450*/  FSEL R24, R29, 0.041666727513074874878, !P0 ;  /* 0x3d2aaabb1d187808 */ /* 0x000fe40004000000 */
[----:B------:R-:W-:Y:S02]  /*4460*/  FSEL R30, R30, -0.00019574658654164522886, P0 ;  /* 0xb94d41531e1e7808 */ /* 0x000fe40000000000 */
[----:B------:R-:W-:Y:S02]  /*4470*/  LOP3.LUT P2, RZ, R0, 0x2, RZ, 0xc0, !PT ;  /* 0x0000000200ff7812 */ /* 0x000fe4000784c0ff */
[----:B------:R-:W-:Y:S01]  /*4480*/  FSEL R27, -R27, -0.4999999701976776123, !P0 ;  /* 0xbeffffff1b1b7808 */ /* 0x000fe20004000100 */
[C---:B------:R-:W-:Y:S01]  /*4490*/  FFMA R24, R25.reuse, R30, R24 ;  /* 0x0000001e19187223 */ /* 0x040fe20000000018 */
[----:B------:R-:W-:Y:S02]  /*44a0*/  FSEL R0, R22, 1, !P0 ;  /* 0x3f80000016007808 */ /* 0x000fe40004000000 */
[----:B------:R-:W0:Y:S01]  /*44b0*/  FRND.CEIL R22, R31 ;  /* 0x0000001f00167307 */ /* 0x000e220000209000 */
[----:B------:R-:W-:-:S02]  /*44c0*/  FFMA R24, R25, R24, R27 ;  /* 0x0000001819187223 */ /* 0x000fc4000000001b */
[----:B------:R-:W-:-:S04]  /*44d0*/  FFMA R25, R25, R0, RZ ;  /* 0x0000000019197223 */ /* 0x000fc800000000ff */
[----:B------:R-:W-:-:S04]  /*44e0*/  FFMA R0, R25, R24, R0 ;  /* 0x0000001819007223 */ /* 0x000fc80000000000 */
[----:B------:R-:W-:-:S04]  /*44f0*/  @P2 FADD R0, RZ, -R0 ;  /* 0x80000000ff002221 */ /* 0x000fc80000000000 */
[----:B------:R-:W-:Y:S01]  /*4500*/  FFMA R0, R46, R0, R33 ;  /* 0x000000002e007223 */ /* 0x000fe20000000021 */
[----:B0-----:R-:W-:-:S03]  /*4510*/  FSETP.GE.AND P0, PT, R22, R5, PT ;  /* 0x000000051600720b */ /* 0x001fc60003f06000 */
[----:B------:R-:W0:Y:S01]  /*4520*/  FRND.CEIL R23, R0 ;  /* 0x0000000000177307 */ /* 0x000e220000209000 */
[----:B------:R-:W-:-:S04]  /*4530*/  FMNMX R22, R31, R0, PT ;  /* 0x000000001f167209 */ /* 0x000fc80003800000 */
[----:B------:R-:W-:-:S04]  /*4540*/  FSETP.LT.OR P0, PT, R22, RZ, P0 ;  /* 0x000000ff1600720b */ /* 0x000fc80000701400 */
[----:B0-----:R-:W-:Y:S01]  /*4550*/  FSETP.GE.OR P0, PT, R23, R4, P0 ;  /* 0x000000041700720b */ /* 0x001fe20000706400 */
[----:B------:R-:W-:Y:S01]  /*4560*/  IMAD.MOV.U32 R23, RZ, RZ, RZ ;  /* 0x000000ffff177224 */ /* 0x000fe200078e00ff */
[----:B--2---:R-:W-:-:S11]  /*4570*/  I2FP.F32.S32 R48, R48 ;  /* 0x0000003000307245 */ /* 0x004fd60000201400 */
        /* <DEDUP_REMOVED lines=23> */
[----:B------:R-:W5:Y:S01]  /*46f0*/  LD.E R22, desc[UR36][R22.64+0x4] ;  /* 0x0000042416167980 */ /* 0x000f62000c101900 */
        /* <DEDUP_REMOVED lines=11> */
[----:B-----5:R-:W-:-:S03]  /*47b0*/  I2FP.F32.S32 R25, R22 ;  /* 0x0000001600197245 */ /* 0x020fc60000201400 */
[C---:B------:R-:W-:Y:S02]  /*47c0*/  FFMA R22, R32.reuse, R37, R39 ;  /* 0x0000002520167223 */ /* 0x040fe40000000027 */
[----:B------:R-:W-:Y:S02]  /*47d0*/  FFMA R25, R32, R25, R30 ;  /* 0x0000001920197223 */ /* 0x000fe4000000001e */
[----:B------:R-:W-:-:S04]  /*47e0*/  FMUL R22, R33, R22 ;  /* 0x0000001621167220 */ /* 0x000fc80000400000 */
[----:B------:R-:W-:-:S07]  /*47f0*/  FFMA R23, R25, R0, R22 ;  /* 0x0000000019177223 */ /* 0x000fce0000000016 */
.L_x_52:
[----:B------:R-:W-:Y:S05]  /*4800*/  BSYNC.RECONVERGENT B2 ;  /* 0x0000000000027941 */ /* 0x000fea0003800200 */
.L_x_51:
[----:B------:R-:W-:Y:S01]  /*4810*/  FADD R48, -R48, R23 ;  /* 0x0000001730307221 */ /* 0x000fe20000000100 */
[----:B------:R-:W-:Y:S01]  /*4820*/  BSSY.RECONVERGENT B2, `(.L_x_53) ;  /* 0x0000007000027945 */ /* 0x000fe20003800200 */
[----:B------:R-:W-:Y:S02]  /*4830*/  MOV R0, 0x4890 ;  /* 0x0000489000007802 */ /* 0x000fe40000000f00 */
[----:B------:R-:W0:Y:S02]  /*4840*/  F2F.F64.F32 R42, R48 ;  /* 0x00000030002a7310 */ /* 0x000e240000201800 */
[----:B0-----:R-:W-:-:S10]  /*4850*/  DADD R22, -RZ, |R42| ;  /* 0x00000000ff167229 */ /* 0x001fd4000000052a */
[----:B------:R-:W-:Y:S02]  /*4860*/  IMAD.MOV.U32 R26, RZ, RZ, R22 ;  /* 0x000000ffff1a7224 */ /* 0x000fe400078e0016 */
[----:B------:R-:W-:-:S07]  /*4870*/  IMAD.MOV.U32 R49, RZ, RZ, R23 ;  /* 0x000000ffff317224 */ /* 0x000fce00078e0017 */
[----:B------:R-:W-:Y:S05]  /*4880*/  CALL.REL.NOINC `($_Z12checkGeneralRPiS0_iiiiiddf$__internal_accurate_pow) ;  /* 0x0000003800347944 */ /* 0x000fea0003c00000 */
[----:B------:R-:W-:Y:S05]  /*4890*/  BSYNC.RECONVERGENT B2 ;  /* 0x0000000000027941 */ /* 0x000fea0003800200 */
.L_x_53:
        /* <DEDUP_REMOVED lines=15> */
.L_x_56:
[----:B------:R-:W-:-:S11]  /*4990*/  DADD R22, R42, 2 ;  /* 0x400000002a167429 */ /* 0x000fd60000000000 */
.L_x_55:
[----:B------:R-:W-:Y:S05]  /*49a0*/  BSYNC.RECONVERGENT B2 ;  /* 0x0000000000027941 */ /* 0x000fea0003800200 */
.L_x_54:
[----:B------:R-:W0:Y:S01]  /*49b0*/  MUFU.RCP64H R25, R15 ;  /* 0x0000000f00197308 */ /* 0x000e220000001800 */
[----:B------:R-:W-:Y:S01]  /*49c0*/  IMAD.MOV.U32 R24, RZ, RZ, 0x1 ;  /* 0x00000001ff187424 */ /* 0x000fe200078e00ff */
[----:B------:R-:W-:Y:S01]  /*49d0*/  FSETP.NEU.AND P0, PT, R48, 1, PT ;  /* 0x3f8000003000780b */ /* 0x000fe20003f0d000 */
[----:B------:R-:W-:Y:S04]  /*49e0*/  BSSY.RECONVERGENT B2, `(.L_x_57) ;  /* 0x0000017000027945 */ /* 0x000fe80003800200 */
[----:B0-----:R-:W-:-:S08]  /*49f0*/  DFMA R26, R24, -R14, 1 ;  /* 0x3ff00000181a742b */ /* 0x001fd0000000080e */
[----:B------:R-:W-:-:S08]  /*4a00*/  DFMA R26, R26, R26, R26 ;  /* 0x0000001a1a1a722b */ /* 0x000fd0000000001a */
[----:B------:R-:W-:-:S08]  /*4a10*/  DFMA R26, R24, R26, R24 ;  /* 0x0000001a181a722b */ /* 0x000fd00000000018 */
[----:B------:R-:W-:-:S08]  /*4a20*/  DFMA R24, R26, -R14, 1 ;  /* 0x3ff000001a18742b */ /* 0x000fd0000000080e */
[----:B------:R-:W-:Y:S01]  /*4a30*/  DFMA R28, R26, R24, R26 ;  /* 0x000000181a1c722b */ /* 0x000fe2000000001a */
[----:B------:R-:W-:Y:S02]  /*4a40*/  FSEL R26, R22, RZ, P0 ;  /* 0x000000ff161a7208 */ /* 0x000fe40000000000 */
[----:B------:R-:W-:-:S04]  /*4a50*/  FSEL R27, R23, 1.875, P0 ;  /* 0x3ff00000171b7808 */ /* 0x000fc80000000000 */
[----:B------:R-:W-:Y:S02]  /*4a60*/  FSETP.GEU.AND P2, PT, |R27|, 6.5827683646048100446e-37, PT ;  /* 0x036000001b00780b */ /* 0x000fe40003f4e200 */
[----:B------:R-:W-:-:S08]  /*4a70*/  DMUL R22, R28, R26 ;  /* 0x0000001a1c167228 */ /* 0x000fd00000000000 */
[----:B------:R-:W-:-:S08]  /*4a80*/  DFMA R24, R22, -R14, R26 ;  /* 0x8000000e1618722b */ /* 0x000fd0000000001a */
[----:B------:R-:W-:-:S10]  /*4a90*/  DFMA R22, R28, R24, R22 ;  /* 0x000000181c16722b */ /* 0x000fd40000000016 */
[----:B------:R-:W-:-:S05]  /*4aa0*/  FFMA R0, RZ, R15, R23 ;  /* 0x0000000fff007223 */ /* 0x000fca0000000017 */
[----:B------:R-:W-:-:S13]  /*4ab0*/  FSETP.GT.AND P0, PT, |R0|, 1.469367938527859385e-39, PT ;  /* 0x001000000000780b */ /* 0x000fda0003f04200 */
[----:B------:R-:W-:Y:S05]  /*4ac0*/  @P0 BRA P2, `(.L_x_58) ;  /* 0x0000000000200947 */ /* 0x000fea0001000000 */
[----:B------:R-:W-:Y:S01]  /*4ad0*/  MOV R24, R26 ;  /* 0x0000001a00187202 */ /* 0x000fe20000000f00 */
[----:B------:R-:W-:Y:S01]  /*4ae0*/  IMAD.MOV.U32 R25, RZ, RZ, R27 ;  /* 0x000000ffff197224 */ /* 0x000fe200078e001b */
[----:B------:R-:W-:Y:S01]  /*4af0*/  MOV R0, 0x4b30 ;  /* 0x00004b3000007802 */ /* 0x000fe20000000f00 */
[----:B------:R-:W-:Y:S02]  /*4b00*/  IMAD.MOV.U32 R22, RZ, RZ, R14 ;  /* 0x000000ffff167224 */ /* 0x000fe400078e000e */
[----:B------:R-:W-:-:S07]  /*4b10*/  IMAD.MOV.U32 R23, RZ, RZ, R15 ;  /* 0x000000ffff177224 */ /* 0x000fce00078e000f */
[----:B------:R-:W-:Y:S05]  /*4b20*/  CALL.REL.NOINC `($__internal_0_$__cuda_sm20_div_rn_f64_full) ;  /* 0x0000002400c47944 */ /* 0x000fea0003c00000 */
[----:B------:R-:W-:Y:S02]  /*4b30*/  IMAD.MOV.U32 R22, RZ, RZ, R28 ;  /* 0x000000ffff167224 */ /* 0x000fe400078e001c */
[----:B------:R-:W-:-:S07]  /*4b40*/  IMAD.MOV.U32 R23, RZ, RZ, R29 ;  /* 0x000000ffff177224 */ /* 0x000fce00078e001d */
.L_x_58:
[----:B------:R-:W-:Y:S05]  /*4b50*/  BSYNC.RECONVERGENT B2 ;  /* 0x0000000000027941 */ /* 0x000fea0003800200 */
.L_x_57:
[----:B------:R-:W-:Y:S01]  /*4b60*/  DADD R40, R40, R22 ;  /* 0x0000000028287229 */ /* 0x000fe20000000016 */
[----:B------:R-:W-:Y:S02]  /*4b70*/  IMAD.MOV.U32 R0, RZ, RZ, R3 ;  /* 0x000000ffff007224 */ /* 0x000fe400078e0003 */
[----:B------:R-:W-:Y:S01]  /*4b80*/  IMAD.MOV.U32 R23, RZ, RZ, R11 ;  /* 0x000000ffff177224 */ /* 0x000fe200078e000b */
[----:B------:R-:W-:Y:S07]  /*4b90*/  @P1 BRA `(.L_x_59) ;  /* 0x0000000000b01947 */ /* 0x000fee0003800000 */
[----:B------:R-:W-:Y:S01]  /*4ba0*/  BSSY.RECONVERGENT B2, `(.L_x_60) ;  /* 0x000000e000027945 */ /* 0x000fe20003800200 */
[----:B------:R-:W-:Y:S01]  /*4bb0*/  CS2R R28, SRZ ;  /* 0x00000000001c7805 */ /* 0x000fe2000001ff00 */
[----:B------:R-:W-:-:S07]  /*4bc0*/  IMAD.MOV.U32 R0, RZ, RZ, RZ ;  /* 0x000000ffff007224 */ /* 0x000fce00078e00ff */
.L_x_61:
        /* <DEDUP_REMOVED lines=12> */
.L_x_60:
        /* <DEDUP_REMOVED lines=29> */
.L_x_59:
[----:B------:R-:W-:Y:S01]  /*4e60*/  MOV R30, 0x37cbac00 ;  /* 0x37cbac00001e7802 */ /* 0x000fe20000000f00 */
        /* <DEDUP_REMOVED lines=25> */
.L_x_64:
        /* <DEDUP_REMOVED lines=12> */
.L_x_63:
        /* <DEDUP_REMOVED lines=29> */
.L_x_62:
        /* <DEDUP_REMOVED lines=14> */
[----:B------:R-:W-:-:S03]  /*5370*/  MOV R23, R11 ;  /* 0x0000000b00177202 */ /* 0x000fc60000000f00 */
[----:B------:R-:W-:-:S04]  /*5380*/  @P2 FADD R0, RZ, -R0 ;  /* 0x80000000ff002221 */ /* 0x000fc80000000000 */
[----:B------:R-:W-:Y:S01]  /*5390*/  FFMA R31, R46, -R0, R31 ;  /* 0x800000002e1f7223 */ /* 0x000fe2000000001f */
[----:B------:R-:W-:Y:S06]  /*53a0*/  @P1 BRA `(.L_x_65) ;  /* 0x0000000000b41947 */ /* 0x000fec0003800000 */
[----:B------:R-:W-:Y:S01]  /*53b0*/  BSSY.RECONVERGENT B2, `(.L_x_66) ;  /* 0x000000f000027945 */ /* 0x000fe20003800200 */
[----:B------:R-:W-:Y:S02]  /*53c0*/  IMAD.MOV.U32 R28, RZ, RZ, RZ ;  /* 0x000000ffff1c7224 */ /* 0x000fe400078e00ff */
[----:B------:R-:W-:Y:S02]  /*53d0*/  IMAD.MOV.U32 R35, RZ, RZ, RZ ;  /* 0x000000ffff237224 */ /* 0x000fe400078e00ff */
[----:B------:R-:W-:-:S07]  /*53e0*/  IMAD.MOV.U32 R0, RZ, RZ, RZ ;  /* 0x000000ffff007224 */ /* 0x000fce00078e00ff */
.L_x_67:
        /* <DEDUP_REMOVED lines=12> */
.L_x_66:
        /* <DEDUP_REMOVED lines=29> */
.L_x_65:
        /* <DEDUP_REMOVED lines=22> */
.L_x_70:
        /* <DEDUP_REMOVED lines=12> */
.L_x_69:
        /* <DEDUP_REMOVED lines=29> */
.L_x_68:
[----:B------:R0:W2:Y:S01]  /*5a70*/  LD.E R42, desc[UR36][R12.64+0x8] ;  /* 0x000008240c2a7980 */ /* 0x0000a2000c101900 */
[----:B------:R-:W-:Y:S01]  /*5a80*/  FMUL R25, R22, R22 ;  /* 0x0000001616197220 */ /* 0x000fe20000400000 */
[----:B------:R-:W-:Y:S01]  /*5a90*/  LOP3.LUT R0, R23, 0x1, RZ, 0xc0, !PT ;  /* 0x0000000117007812 */ /* 0x000fe200078ec0ff */
[----:B------:R-:W-:Y:S02]  /*5aa0*/  BSSY.RECONVERGENT B2, `(.L_x_71) ;  /* 0x000003f000027945 */ /* 0x000fe40003800200 */
[----:B------:R-:W-:Y:S01]  /*5ab0*/  FFMA R30, R25, R30, -0.0013887860113754868507 ;  /* 0xbab607ed191e7423 */ /* 0x000fe2000000001e */
[----:B------:R-:W-:Y:S01]  /*5ac0*/  ISETP.NE.U32.AND P0, PT, R0, 0x1, PT ;  /* 0x000000010000780c */ /* 0x000fe20003f05070 */
[----:B------:R-:W-:-:S03]  /*5ad0*/  VIADD R0, R23, 0x1 ;  /* 0x0000000117007836 */ /* 0x000fc60000000000 */
[----:B------:R-:W-:Y:S01]  /*5ae0*/  FSEL R24, R29, 0.041666727513074874878, !P0 ;  /* 0x3d2aaabb1d187808 */ /* 0x000fe20004000000 */
[----:B0-----:R-:W0:Y:S01]  /*5af0*/  FRND.CEIL R12, R31 ;  /* 0x0000001f000c7307 */ /* 0x001e220000209000 */
[----:B------:R-:W-:Y:S02]  /*5b00*/  FSEL R30, R30, -0.00019574658654164522886, P0 ;  /* 0xb94d41531e1e7808 */ /* 0x000fe40000000000 */
[----:B------:R-:W-:Y:S02]  /*5b10*/  LOP3.LUT P2, RZ, R0, 0x2, RZ, 0xc0, !PT ;  /* 0x0000000200ff7812 */ /* 0x000fe4000784c0ff */
[----:B------:R-:W-:Y:S01]  /*5b20*/  FSEL R27, -R27, -0.4999999701976776123, !P0 ;  /* 0xbeffffff1b1b7808 */ /* 0x000fe20004000100 */
[----:B------:R-:W-:Y:S01]  /*5b30*/  FFMA R24, R25, R30, R24 ;  /* 0x0000001e19187223 */ /* 0x000fe20000000018 */
[----:B------:R-:W-:-:S03]  /*5b40*/  FSEL R0, R22, 1, !P0 ;  /* 0x3f80000016007808 */ /* 0x000fc60004000000 */
[C---:B------:R-:W-:Y:S02]  /*5b50*/  FFMA R24, R25.reuse, R24, R27 ;  /* 0x0000001819187223 */ /* 0x040fe4000000001b */
[----:B------:R-:W-:Y:S01]  /*5b60*/  FFMA R25, R25, R0, RZ ;  /* 0x0000000019197223 */ /* 0x000fe200000000ff */
[----:B0-----:R-:W-:-:S03]  /*5b70*/  FSETP.GE.AND P0, PT, R12, R5, PT ;  /* 0x000000050c00720b */ /* 0x001fc60003f06000 */
[----:B------:R-:W-:-:S04]  /*5b80*/  FFMA R0, R25, R24, R0 ;  /* 0x0000001819007223 */ /* 0x000fc80000000000 */
[----:B------:R-:W-:-:S04]  /*5b90*/  @P2 FADD R0, RZ, -R0 ;  /* 0x80000000ff002221 */ /* 0x000fc80000000000 */
[----:B------:R-:W-:-:S04]  /*5ba0*/  FFMA R46, R46, R0, R33 ;  /* 0x000000002e2e7223 */ /* 0x000fc80000000021 */
        /* <DEDUP_REMOVED lines=29> */
[----:B------:R0:W5:Y:S01]  /*5d80*/  LD.E R12, desc[UR36][R12.64+0x8] ;  /* 0x000008240c0c7980 */ /* 0x000162000c101900 */
[----:B------:R-:W1:Y:S08]  /*5d90*/  FRND.FLOOR R0, R31 ;  /* 0x0000001f00007307 */ /* 0x000e700000205000 */
[----:B------:R-:W0:Y:S01]  /*5da0*/  FRND.FLOOR R29, R46 ;  /* 0x0000002e001d7307 */ /* 0x000e220000205000 */
[----:B-1----:R-:W-:-:S04]  /*5db0*/  FADD R0, R31, -R0 ;  /* 0x800000001f007221 */ /* 0x002fc80000000000 */
[----:B------:R-:W-:Y:S01]  /*5dc0*/  FADD R28, -R0, 1 ;  /* 0x3f800000001c7421 */ /* 0x000fe20000000100 */
[----:B0-----:R-:W-:-:S04]  /*5dd0*/  FADD R29, R46, -R29 ;  /* 0x8000001d2e1d7221 */ /* 0x001fc80000000000 */
        /* <DEDUP_REMOVED lines=11> */
.L_x_72:
[----:B------:R-:W-:Y:S05]  /*5e90*/  BSYNC.RECONVERGENT B2 ;  /* 0x0000000000027941 */ /* 0x000fea0003800200 */
.L_x_71:
[----:B------:R-:W-:Y:S01]  /*5ea0*/  FADD R42, -R42, R13 ;  /* 0x0000000d2a2a7221 */ /* 0x000fe20000000100 */
[----:B------:R-:W-:Y:S01]  /*5eb0*/  BSSY.RECONVERGENT B2, `(.L_x_73) ;  /* 0x0000006000027945 */ /* 0x000fe20003800200 */
[----:B------:R-:W-:Y:S02]  /*5ec0*/  MOV R0, 0x5f10 ;  /* 0x00005f1000007802 */ /* 0x000fe40000000f00 */
[----:B------:R-:W0:Y:S02]  /*5ed0*/  F2F.F64.F32 R12, R42 ;  /* 0x0000002a000c7310 */ /* 0x000e240000201800 */
[----:B0-----:R-:W-:-:S10]  /*5ee0*/  DADD R48, -RZ, |R12| ;  /* 0x00000000ff307229 */ /* 0x001fd4000000050c */
[----:B------:R-:W-:-:S07]  /*5ef0*/  IMAD.MOV.U32 R26, RZ, RZ, R48 ;  /* 0x000000ffff1a7224 */ /* 0x000fce00078e0030 */
[----:B------:R-:W-:Y:S05]  /*5f00*/  CALL.REL.NOINC `($_Z12checkGeneralRPiS0_iiiiiddf$__internal_accurate_pow) ;  /* 0x0000002000947944 */ /* 0x000fea0003c00000 */
[----:B------:R-:W-:Y:S05]  /*5f10*/  BSYNC.RECONVERGENT B2 ;  /* 0x0000000000027941 */ /* 0x000fea0003800200 */
.L_x_73:
        /* <DEDUP_REMOVED lines=12> */
[----:B------:R-:W-:Y:S01]  /*5fe0*/  IMAD.MOV.U32 R22, RZ, RZ, 0x0 ;  /* 0x00000000ff167424 */ /* 0x000fe200078e00ff */
[----:B------:R-:W-:Y:S01]  /*5ff0*/  MOV R23, 0x7ff00000 ;  /* 0x7ff0000000177802 */ /* 0x000fe20000000f00 */
[----:B------:R-:W-:Y:S06]  /*6000*/  BRA `(.L_x_75) ;  /* 0x0000000000047947 */ /* 0x000fec0003800000 */
.L_x_76:
[----:B------:R-:W-:-:S11]  /*6010*/  DADD R22, R12, 2 ;  /* 0x400000000c167429 */ /* 0x000fd60000000000 */
.L_x_75:
[----:B------:R-:W-:Y:S05]  /*6020*/  BSYNC.RECONVERGENT B2 ;  /* 0x0000000000027941 */ /* 0x000fea0003800200 */
.L_x_74:
        /* <DEDUP_REMOVED lines=18> */
[----:B------:R-:W-:Y:S01]  /*6150*/  IMAD.MOV.U32 R22, RZ, RZ, R14 ;  /* 0x000000ffff167224 */ /* 0x000fe200078e000e */
[----:B------:R-:W-:Y:S01]  /*6160*/  MOV R0, 0x6190 ;  /* 0x0000619000007802 */ /* 0x000fe20000000f00 */
[----:B------:R-:W-:-:S07]  /*6170*/  IMAD.MOV.U32 R23, RZ, RZ, R15 ;  /* 0x000000ffff177224 */ /* 0x000fce00078e000f */
[----:B------:R-:W-:Y:S05]  /*6180*/  CALL.REL.NOINC `($__internal_0_$__cuda_sm20_div_rn_f64_full) ;  /* 0x00000010002c7944 */ /* 0x000fea0003c00000 */
[----:B------:R-:W-:Y:S02]  /*6190*/  IMAD.MOV.U32 R12, RZ, RZ, R28 ;  /* 0x000000ffff0c7224 */ /* 0x000fe400078e001c */
[----:B------:R-:W-:-:S07]  /*61a0*/  IMAD.MOV.U32 R13, RZ, RZ, R29 ;  /* 0x000000ffff0d7224 */ /* 0x000fce00078e001d */
.L_x_78:
[----:B------:R-:W-:Y:S05]  /*61b0*/  BSYNC.RECONVERGENT B2 ;  /* 0x0000000000027941 */ /* 0x000fea0003800200 */
.L_x_77:
[----:B------:R-:W0:Y:S01]  /*61c0*/  LDCU UR4, c[0x0][0x39c] ;  /* 0x00007380ff0477ac */ /* 0x000e220008000800 */
[----:B------:R-:W-:Y:S01]  /*61d0*/  VIADD R47, R47, 0x1 ;  /* 0x000000012f2f7836 */ /* 0x000fe20000000000 */
[----:B------:R-:W-:-:S04]  /*61e0*/  DADD R40, R40, R12 ;  /* 0x0000000028287229 */ /* 0x000fc8000000000c */
[----:B0-----:R-:W-:-:S13]  /*61f0*/  ISETP.NE.AND P0, PT, R47, UR4, PT ;  /* 0x000000042f007c0c */ /* 0x001fda000bf05270 */
[----:B------:R-:W-:Y:S05]  /*6200*/  @P0 BRA `(.L_x_79) ;  /* 0xffffffb800ec0947 */ /* 0x000fea000383ffff */
[----:B------:R-:W-:Y:S05]  /*6210*/  BSYNC.RECONVERGENT B0 ;  /* 0x0000000000007941 */ /* 0x000fea0003800200 */
.L_x_18:
[----:B------:R-:W0:Y:S01]  /*6220*/  LDCU UR4, c[0x0][0x398] ;  /* 0x00007300ff0477ac */ /* 0x000e220008000800 */
[----:B------:R-:W-:-:S05]  /*6230*/  VIADD R8, R8, 0x1 ;  /* 0x0000000108087836 */ /* 0x000fca0000000000 */
[----:B0-----:R-:W-:-:S13]  /*6240*/  ISETP.NE.AND P0, PT, R8, UR4, PT ;  /* 0x0000000408007c0c */ /* 0x001fda000bf05270 */
[----:B------:R-:W-:Y:S05]  /*6250*/  @P0 BRA `(.L_x_80) ;  /* 0xffffffb800cc0947 */ /* 0x000fea000383ffff */
.L_x_17:
[----:B------:R-:W-:Y:S05]  /*6260*/  BSYNC.RECONVERGENT B1 ;  /* 0x0000000000017941 */ /* 0x000fea0003800200 */
.L_x_16:
[----:B------:R-:W0:Y:S01]  /*6270*/  MUFU.RSQ64H R5, R41 ;  /* 0x0000002900057308 */ /* 0x000e220000001c00 */
[----:B------:R-:W-:Y:S01]  /*6280*/  VIADD R4, R41, 0xfcb00000 ;  /* 0xfcb0000029047836 */ /* 0x000fe20000000000 */
[----:B------:R-:W-:Y:S01]  /*6290*/  BSSY.RECONVERGENT B0, `(.L_x_81) ;  /* 0x0000011000007945 */ /* 0x000fe20003800200 */
[----:B------:R-:W-:Y:S02]  /*62a0*/  IMAD.MOV.U32 R8, RZ, RZ, 0x0 ;  /* 0x00000000ff087424 */ /* 0x000fe400078e00ff */
[----:B------:R-:W-:Y:S01]  /*62b0*/  IMAD.MOV.U32 R9, RZ, RZ, 0x3fd80000 ;  /* 0x3fd80000ff097424 */ /* 0x000fe200078e00ff */
[----:B------:R-:W-:Y:S01]  /*62c0*/  ISETP.GE.U32.AND P0, PT, R4, 0x7ca00000, PT ;  /* 0x7ca000000400780c */ /* 0x000fe20003f06070 */
[----:B0-----:R-:W-:-:S08]  /*62d0*/  DMUL R6, R4, R4 ;  /* 0x0000000404067228 */ /* 0x001fd00000000000 */
[----:B------:R-:W-:-:S08]  /*62e0*/  DFMA R6, -R6, R40, 1 ;  /* 0x3ff000000606742b */ /* 0x000fd00000000128 */
[----:B------:R-:W-:Y:S02]  /*62f0*/  DFMA R8, R6, R8, 0.5 ;  /* 0x3fe000000608742b */ /* 0x000fe40000000008 */
[----:B------:R-:W-:-:S08]  /*6300*/  DMUL R6, R4, R6 ;  /* 0x0000000604067228 */ /* 0x000fd00000000000 */
[----:B------:R-:W-:-:S08]  /*6310*/  DFMA R8, R8, R6, R4 ;  /* 0x000000060808722b */ /* 0x000fd00000000004 */
[----:B------:R-:W-:Y:S02]  /*6320*/  DMUL R10, R8, R40 ;  /* 0x00000028080a7228 */ /* 0x000fe40000000000 */
[----:B------:R-:W-:Y:S02]  /*6330*/  VIADD R7, R9, 0xfff00000 ;  /* 0xfff0000009077836 */ /* 0x000fe40000000000 */
[----:B------:R-:W-:-:S04]  /*6340*/  IMAD.MOV.U32 R6, RZ, RZ, R8 ;  /* 0x000000ffff067224 */ /* 0x000fc800078e0008 */
[----:B------:R-:W-:-:S08]  /*6350*/  DFMA R12, R10, -R10, R40 ;  /* 0x8000000a0a0c722b */ /* 0x000fd00000000028 */
[----:B------:R-:W-:Y:S01]  /*6360*/  DFMA R22, R12, R6, R10 ;  /* 0x000000060c16722b */ /* 0x000fe2000000000a */
[----:B------:R-:W-:Y:S10]  /*6370*/  @!P0 BRA `(.L_x_82) ;  /* 0x0000000000088947 */ /* 0x000ff40003800000 */
[----:B------:R-:W-:-:S07]  /*6380*/  MOV R0, 0x63a0 ;  /* 0x000063a000007802 */ /* 0x000fce0000000f00 */
[----:B------:R-:W-:Y:S05]  /*6390*/  CALL.REL.NOINC `($__internal_1_$__cuda_sm20_dsqrt_rn_f64_mediumpath_v1) ;  /* 0x0000001400147944 */ /* 0x000fea0003c00000 */
.L_x_82:
[----:B------:R-:W-:Y:S05]  /*63a0*/  BSYNC.RECONVERGENT B0 ;  /* 0x0000000000007941 */ /* 0x000fea0003800200 */
.L_x_81:
[----:B------:R-:W-:Y:S01]  /*63b0*/  MOV R0, 0x0 ;  /* 0x0000000000007802 */ /* 0x000fe20000000f00 */
[----:B------:R0:W-:Y:S01]  /*63c0*/  STL.64 [R1+0x20], R22 ;  /* 0x0000201601007387 */ /* 0x0001e20000100a00 */
[----:B------:R-:W1:Y:S01]  /*63d0*/  LDCU.64 UR4, c[0x4][0x10] ;  /* 0x01000200ff0477ac */ /* 0x000e620008000a00 */
[----:B------:R-:W-:Y:S01]  /*63e0*/  IADD3 R2, P0, PT, R2, 0x20, RZ ;  /* 0x0000002002027810 */ /* 0x000fe20007f1e0ff */
[----:B------:R0:W2:Y:S03]  /*63f0*/  LDC.64 R8, c[0x4][R0] ;  /* 0x0100000000087b82 */ /* 0x0000a60000000a00 */
[----:B------:R-:W-:Y:S01]  /*6400*/  MOV R6, R2 ;  /* 0x0000000200067202 */ /* 0x000fe20000000f00 */
[----:B------:R-:W-:-:S04]  /*6410*/  IMAD.X R18, RZ, RZ, R18, P0 ;  /* 0x000000ffff127224 */ /* 0x000fc800000e0612 */
[----:B------:R-:W-:Y:S02]  /*6420*/  IMAD.MOV.U32 R7, RZ, RZ, R18 ;  /* 0x000000ffff077224 */ /* 0x000fe400078e0012 */
[----:B-1----:R-:W-:Y:S02]  /*6430*/  IMAD.U32 R4, RZ, RZ, UR4 ;  /* 0x00000004ff047e24 */ /* 0x002fe4000f8e00ff */
[----:B0-----:R-:W-:-:S07]  /*6440*/  IMAD.U32 R5, RZ, RZ, UR5 ;  /* 0x00000005ff057e24 */ /* 0x001fce000f8e00ff */
[----:B------:R-:W-:-:S07]  /*6450*/  LEPC R20, `(.L_x_83) ;  /* 0x000000001014794e */ /* 0x000fce0000000000 */
[----:B--2---:R-:W-:Y:S05]  /*6460*/  CALL.ABS.NOINC R8 ;  /* 0x0000000008007343 */ /* 0x004fea0003c00000 */
.L_x_83:
[----:B------:R-:W0:Y:S02]  /*6470*/  LDCU.64 UR4, c[0x0][0x3a8] ;  /* 0x00007500ff0477ac */ /* 0x000e240008000a00 */
[----:B0-----:R-:W-:-:S14]  /*6480*/  DSETP.GTU.AND P0, PT, R22, UR4, PT ;  /* 0x0000000416007e2a */ /* 0x001fdc000bf0c000 */
[----:B------:R-:W-:Y:S05]  /*6490*/  @P0 EXIT ;  /* 0x000000000000094d */ /* 0x000fea0003800000 */
[----:B------:R-:W0:Y:S02]  /*64a0*/  LDC R7, c[0x0][0x3b8] ;  /* 0x0000ee00ff077b82 */ /* 0x000e240000000800 */
[C---:B0-----:R-:W-:Y:S01]  /*64b0*/  FMUL R4, R7.reuse, 0.63661974668502807617 ;  /* 0x3f22f98307047820 */ /* 0x041fe20000400000 */
[----:B------:R-:W-:-:S05]  /*64c0*/  FSETP.GE.AND P0, PT, |R7|, 105615, PT ;  /* 0x47ce47800700780b */ /* 0x000fca0003f06200 */
[----:B------:R-:W0:Y:S02]  /*64d0*/  F2I.NTZ R4, R4 ;  /* 0x0000000400047305 */ /* 0x000e240000203100 */
[----:B0-----:R-:W-:Y:S01]  /*64e0*/  I2FP.F32.S32 R10, R4 ;  /* 0x00000004000a7245 */ /* 0x001fe20000201400 */
[----:B------:R-:W-:-:S04]  /*64f0*/  IMAD.MOV.U32 R12, RZ, RZ, R4 ;  /* 0x000000ffff0c7224 */ /* 0x000fc800078e0004 */
[----:B------:R-:W-:-:S04]  /*6500*/  FFMA R3, R10, -1.5707962512969970703, R7 ;  /* 0xbfc90fda0a037823 */ /* 0x000fc80000000007 */
[----:B------:R-:W-:-:S04]  /*6510*/  FFMA R3, R10, -7.5497894158615963534e-08, R3 ;  /* 0xb3a221680a037823 */ /* 0x000fc80000000003 */
[----:B------:R-:W-:-:S04]  /*6520*/  FFMA R10, R10, -5.3903029534742383927e-15, R3 ;  /* 0xa7c234c50a0a7823 */ /* 0x000fc80000000003 */
[----:B------:R-:W-:Y:S01]  /*6530*/  IMAD.MOV.U32 R0, RZ, RZ, R10 ;  /* 0x000000ffff007224 */ /* 0x000fe200078e000a */
[----:B------:R-:W-:Y:S06]  /*6540*/  @!P0 BRA `(.L_x_84) ;  /* 0x0000000000e48947 */ /* 0x000fec0003800000 */
[----:B------:R-:W-:-:S13]  /*6550*/  FSETP.NEU.AND P1, PT, |R7|, +INF , PT ;  /* 0x7f8000000700780b */ /* 0x000fda0003f2d200 */
[----:B------:R-:W-:Y:S01]  /*6560*/  @!P1 FMUL R0, RZ, R7 ;  /* 0x00000007ff009220 */ /* 0x000fe20000400000 */
[----:B------:R-:W-:Y:S01]  /*6570*/  @!P1 IMAD.MOV.U32 R4, RZ, RZ, RZ ;  /* 0x000000ffff049224 */ /* 0x000fe200078e00ff */
[----:B------:R-:W-:Y:S06]  /*6580*/  @!P1 BRA `(.L_x_84) ;  /* 0x0000000000d49947 */ /* 0x000fec0003800000 */
[----:B------:R-:W0:Y:S01]  /*6590*/  LDCU.64 UR4, c[0x4][0x20] ;  /* 0x01000400ff0477ac */ /* 0x000e220008000a00 */
[----:B------:R-:W-:Y:S01]  /*65a0*/  IMAD.SHL.U32 R4, R7, 0x100, RZ ;  /* 0x0000010007047824 */ /* 0x000fe200078e00ff */
[----:B------:R-:W-:Y:S01]  /*65b0*/  BSSY.RECONVERGENT B0, `(.L_x_85) ;  /* 0x0000013000007945 */ /* 0x000fe20003800200 */
[----:B------:R-:W-:Y:S02]  /*65c0*/  IMAD.MOV.U32 R6, RZ, RZ, RZ ;  /* 0x000000ffff067224 */ /* 0x000fe400078e00ff */
[----:B------:R-:W-:Y:S01]  /*65d0*/  IMAD.MOV.U32 R13, RZ, RZ, RZ ;  /* 0x000000ffff0d7224 */ /* 0x000fe200078e00ff */
[----:B------:R-:W-:Y:S01]  /*65e0*/  LOP3.LUT R15, R4, 0x80000000, RZ, 0xfc, !PT ;  /* 0x80000000040f7812 */ /* 0x000fe200078efcff */
[----:B------:R-:W-:Y:S02]  /*65f0*/  IMAD.MOV.U32 R3, RZ, RZ, RZ ;  /* 0x000000ffff037224 */ /* 0x000fe400078e00ff */
[----:B------:R-:W-:Y:S02]  /*6600*/  IMAD.MOV.U32 R0, RZ, RZ, R1 ;  /* 0x000000ffff007224 */ /* 0x000fe400078e0001 */
[----:B0-----:R-:W-:-:S02]  /*6610*/  IMAD.U32 R8, RZ, RZ, UR4 ;  /* 0x00000004ff087e24 */ /* 0x001fc4000f8e00ff */
[----:B------:R-:W-:-:S07]  /*6620*/  IMAD.U32 R9, RZ, RZ, UR5 ;  /* 0x00000005ff097e24 */ /* 0x000fce000f8e00ff */
.L_x_86:
        /* <DEDUP_REMOVED lines=12> */
.L_x_85:
[----:B------:R-:W-:Y:S01]  /*66f0*/  SHF.R.U32.HI R5, RZ, 0x17, R7 ;  /* 0x00000017ff057819 */ /* 0x000fe20000011607 */
[----:B------:R0:W-:Y:S03]  /*6700*/  STL [R1+0x18], R6 ;  /* 0x0000180601007387 */ /* 0x0001e60000100800 */
[C---:B------:R-:W-:Y:S02]  /*6710*/  LOP3.LUT R0, R5.reuse, 0xe0, RZ, 0xc0, !PT ;  /* 0x000000e005007812 */ /* 0x040fe400078ec0ff */
[----:B------:R-:W-:Y:S02]  /*6720*/  LOP3.LUT P1, RZ, R5, 0x1f, RZ, 0xc0, !PT ;  /* 0x0000001f05ff7812 */ /* 0x000fe4000782c0ff */
[----:B------:R-:W-:-:S04]  /*6730*/  IADD3 R0, PT, PT, R0, -0x80, RZ ;  /* 0xffffff8000007810 */ /* 0x000fc80007ffe0ff */
[----:B------:R-:W-:-:S05]  /*6740*/  SHF.R.U32.HI R0, RZ, 0x5, R0 ;  /* 0x00000005ff007819 */ /* 0x000fca0000011600 */
[----:B------:R-:W-:-:S05]  /*6750*/  IMAD R11, R0, -0x4, R1 ;  /* 0xfffffffc000b7824 */ /* 0x000fca00078e0201 */
[----:B------:R-:W2:Y:S04]  /*6760*/  LDL R0, [R11+0x18] ;  /* 0x000018000b007983 */ /* 0x000ea80000100800 */
[----:B------:R-:W2:Y:S04]  /*6770*/  LDL R3, [R11+0x14] ;  /* 0x000014000b037983 */ /* 0x000ea80000100800 */
[----:B------:R-:W3:Y:S01]  /*6780*/  @P1 LDL R4, [R11+0x10] ;  /* 0x000010000b041983 */ /* 0x000ee20000100800 */
[----:B------:R-:W-:Y:S01]  /*6790*/  LOP3.LUT R5, R5, 0x1f, RZ, 0xc0, !PT ;  /* 0x0000001f05057812 */ /* 0x000fe200078ec0ff */
[----:B------:R-:W-:Y:S01]  /*67a0*/  UMOV UR4, 0x54442d19 ;  /* 0x54442d1900047882 */ /* 0x000fe20000000000 */
[----:B------:R-:W-:Y:S01]  /*67b0*/  UMOV UR5, 0x3bf921fb ;  /* 0x3bf921fb00057882 */ /* 0x000fe20000000000 */
[----:B------:R-:W-:-:S02]  /*67c0*/  ISETP.GE.AND P2, PT, R7, RZ, PT ;  /* 0x000000ff0700720c */ /* 0x000fc40003f46270 */
[-C--:B--2---:R-:W-:Y:S02]  /*67d0*/  @P1 SHF.L.W.U32.HI R0, R3, R5.reuse, R0 ;  /* 0x0000000503001219 */ /* 0x084fe40000010e00 */
[----:B---3--:R-:W-:-:S04]  /*67e0*/  @P1 SHF.L.W.U32.HI R3, R4, R5, R3 ;  /* 0x0000000504031219 */ /* 0x008fc80000010e03 */
[C---:B------:R-:W-:Y:S01]  /*67f0*/  SHF.L.W.U32.HI R4, R3.reuse, 0x2, R0 ;  /* 0x0000000203047819 */ /* 0x040fe20000010e00 */
[----:B------:R-:W-:-:S03]  /*6800*/  IMAD.SHL.U32 R3, R3, 0x4, RZ ;  /* 0x0000000403037824 */ /* 0x000fc600078e00ff */
[----:B------:R-:W-:-:S04]  /*6810*/  SHF.R.S32.HI R5, RZ, 0x1f, R4 ;  /* 0x0000001fff057819 */ /* 0x000fc80000011404 */
[C---:B------:R-:W-:Y:S02]  /*6820*/  LOP3.LUT R8, R5.reuse, R3, RZ, 0x3c, !PT ;  /* 0x0000000305087212 */ /* 0x040fe400078e3cff */
[----:B------:R-:W-:Y:S02]  /*6830*/  LOP3.LUT R9, R5, R4, RZ, 0x3c, !PT ;  /* 0x0000000405097212 */ /* 0x000fe400078e3cff */
[----:B------:R-:W-:Y:S02]  /*6840*/  SHF.R.U32.HI R3, RZ, 0x1e, R0 ;  /* 0x0000001eff037819 */ /* 0x000fe40000011600 */
[C---:B------:R-:W-:Y:S02]  /*6850*/  LOP3.LUT R0, R4.reuse, R7, RZ, 0x3c, !PT ;  /* 0x0000000704007212 */ /* 0x040fe400078e3cff */
[----:B------:R-:W1:Y:S01]  /*6860*/  I2F.F64.S64 R8, R8 ;  /* 0x0000000800087312 */ /* 0x000e620000301c00 */
[----:B------:R-:W-:Y:S02]  /*6870*/  LEA.HI R4, R4, R3, RZ, 0x1 ;  /* 0x0000000304047211 */ /* 0x000fe400078f08ff */
[----:B------:R-:W-:-:S03]  /*6880*/  ISETP.GE.AND P1, PT, R0, RZ, PT ;  /* 0x000000ff0000720c */ /* 0x000fc60003f26270 */
[----:B------:R-:W-:-:S04]  /*6890*/  IMAD.MOV R0, RZ, RZ, -R4 ;  /* 0x000000ffff007224 */ /* 0x000fc800078e0a04 */
[----:B------:R-:W-:Y:S01]  /*68a0*/  @!P2 IMAD.MOV.U32 R4, RZ, RZ, R0 ;  /* 0x000000ffff04a224 */ /* 0x000fe200078e0000 */
[----:B-1----:R-:W-:-:S10]  /*68b0*/  DMUL R14, R8, UR4 ;  /* 0x00000004080e7c28 */ /* 0x002fd40008000000 */
[----:B------:R-:W1:Y:S02]  /*68c0*/  F2F.F32.F64 R14, R14 ;  /* 0x0000000e000e7310 */ /* 0x000e640000301000 */
[----:B01----:R-:W-:-:S07]  /*68d0*/  FSEL R0, -R14, R14, !P1 ;  /* 0x0000000e0e007208 */ /* 0x003fce0004800100 */
.L_x_84:
[----:B------:R-:W-:Y:S02]  /*68e0*/  IMAD.MOV.U32 R9, RZ, RZ, 0x37cbac00 ;  /* 0x37cbac00ff097424 */ /* 0x000fe400078e00ff */
[----:B------:R-:W-:Y:S01]  /*68f0*/  FMUL R3, R0, R0 ;  /* 0x0000000000037220 */ /* 0x000fe20000400000 */
[C---:B------:R-:W-:Y:S01]  /*6900*/  LOP3.LUT R6, R4.reuse, 0x1, RZ, 0xc0, !PT ;  /* 0x0000000104067812 */ /* 0x040fe200078ec0ff */
[----:B------:R-:W-:Y:S01]  /*6910*/  VIADD R8, R4, 0x1 ;  /* 0x0000000104087836 */ /* 0x000fe20000000000 */
[----:B------:R-:W0:Y:S01]  /*6920*/  LDCU UR4, c[0x0][0x398] ;  /* 0x00007300ff0477ac */ /* 0x000e220008000800 */
[----:B------:R-:W-:Y:S01]  /*6930*/  FFMA R5, R3, R9, -0.0013887860113754868507 ;  /* 0xbab607ed03057423 */ /* 0x000fe20000000009 */
[----:B------:R-:W-:Y:S01]  /*6940*/  ISETP.NE.U32.AND P1, PT, R6, 0x1, PT ;  /* 0x000000010600780c */ /* 0x000fe20003f25070 */
[----:B------:R-:W-:Y:S01]  /*6950*/  IMAD.MOV.U32 R6, RZ, RZ, 0x3c0885e4 ;  /* 0x3c0885e4ff067424 */ /* 0x000fe200078e00ff */
[----:B------:R-:W-:Y:S01]  /*6960*/  LOP3.LUT P2, RZ, R8, 0x2, RZ, 0xc0, !PT ;  /* 0x0000000208ff7812 */ /* 0x000fe2000784c0ff */
[----:B------:R-:W-:Y:S01]  /*6970*/  IMAD.MOV.U32 R13, RZ, RZ, 0x3f000000 ;  /* 0x3f000000ff0d7424 */ /* 0x000fe200078e00ff */
[----:B------:R-:W-:Y:S01]  /*6980*/  FSEL R4, R5, -0.00019574658654164522886, P1 ;  /* 0xb94d415305047808 */ /* 0x000fe20000800000 */
[----:B------:R-:W-:Y:S01]  /*6990*/  IMAD.MOV.U32 R5, RZ, RZ, 0x3e2aaaa8 ;  /* 0x3e2aaaa8ff057424 */ /* 0x000fe200078e00ff */
[----:B------:R-:W-:-:S02]  /*69a0*/  FSEL R6, R6, 0.041666727513074874878, !P1 ;  /* 0x3d2aaabb06067808 */ /* 0x000fc40004800000 */
[----:B------:R-:W-:Y:S02]  /*69b0*/  FSEL R0, R0, 1, !P1 ;  /* 0x3f80000000007808 */ /* 0x000fe40004800000 */
[----:B------:R-:W-:Y:S01]  /*69c0*/  FSEL R5, -R5, -0.4999999701976776123, !P1 ;  /* 0xbeffffff05057808 */ /* 0x000fe20004800100 */
[----:B------:R-:W-:-:S04]  /*69d0*/  FFMA R4, R3, R4, R6 ;  /* 0x0000000403047223 */ /* 0x000fc80000000006 */
[C---:B------:R-:W-:Y:S01]  /*69e0*/  FFMA R4, R3.reuse, R4, R5 ;  /* 0x0000000403047223 */ /* 0x040fe20000000005 */
[----:B------:R-:W-:Y:S01]  /*69f0*/  FFMA R3, R3, R0, RZ ;  /* 0x0000000003037223 */ /* 0x000fe200000000ff */
[----:B------:R-:W-:-:S03]  /*6a00*/  I2FP.F32.S32 R5, R16 ;  /* 0x0000001000057245 */ /* 0x000fc60000201400 */
[----:B------:R-:W-:Y:S01]  /*6a10*/  FFMA R0, R3, R4, R0 ;  /* 0x0000000403007223 */ /* 0x000fe20000000000 */
[----:B0-----:R-:W-:Y:S01]  /*6a20*/  I2FP.F32.S32 R3, UR4 ;  /* 0x0000000400037c45 */ /* 0x001fe20008201400 */
[----:B------:R-:W0:Y:S02]  /*6a30*/  LDCU UR4, c[0x0][0x390] ;  /* 0x00007200ff0477ac */ /* 0x000e240008000800 */
[----:B------:R-:W-:-:S04]  /*6a40*/  @P2 FADD R0, RZ, -R0 ;  /* 0x80000000ff002221 */ /* 0x000fc80000000000 */
[----:B------:R-:W-:-:S05]  /*6a50*/  FFMA R0, R0, R3, R5 ;  /* 0x0000000300007223 */ /* 0x000fca0000000005 */
[----:B------:R-:W-:-:S05]  /*6a60*/  LOP3.LUT R3, R13, 0x80000000, R0, 0xb8, !PT ;  /* 0x800000000d037812 */ /* 0x000fca00078eb800 */
[----:B------:R-:W-:Y:S01]  /*6a70*/  FADD.RZ R0, R0, R3 ;  /* 0x0000000300007221 */ /* 0x000fe2000000c000 */
[----:B0-----:R-:W-:-:S05]  /*6a80*/  I2FP.F32.S32 R3, UR4 ;  /* 0x0000000400037c45 */ /* 0x001fca0008201400 */
[----:B------:R-:W0:Y:S02]  /*6a90*/  FRND.TRUNC R0, R0 ;  /* 0x0000000000007307 */ /* 0x000e24000020d000 */
[----:B0-----:R-:W-:Y:S01]  /*6aa0*/  FADD R3, R3, -R0 ;  /* 0x8000000003037221 */ /* 0x001fe20000000000 */
        /* <DEDUP_REMOVED lines=8> */
[----:B------:R-:W-:Y:S01]  /*6b30*/  IMAD.MOV.U32 R8, RZ, RZ, RZ ;  /* 0x000000ffff087224 */ /* 0x000fe200078e00ff */
[----:B------:R-:W-:Y:S01]  /*6b40*/  MOV R0, R1 ;  /* 0x0000000100007202 */ /* 0x000fe20000000f00 */
[----:B------:R-:W-:Y:S01]  /*6b50*/  IMAD.MOV.U32 R19, RZ, RZ, RZ ;  /* 0x000000ffff137224 */ /* 0x000fe200078e00ff */
[----:B------:R-:W-:Y:S01]  /*6b60*/  LOP3.LUT R21, R4, 0x80000000, RZ, 0xfc, !PT ;  /* 0x8000000004157812 */ /* 0x000fe200078efcff */
[----:B------:R-:W-:Y:S02]  /*6b70*/  IMAD.MOV.U32 R6, RZ, RZ, RZ ;  /* 0x000000ffff067224 */ /* 0x000fe400078e00ff */
[----:B0-----:R-:W-:Y:S02]  /*6b80*/  IMAD.U32 R10, RZ, RZ, UR4 ;  /* 0x00000004ff0a7e24 */ /* 0x001fe4000f8e00ff */
[----:B------:R-:W-:-:S07]  /*6b90*/  IMAD.U32 R11, RZ, RZ, UR5 ;  /* 0x00000005ff0b7e24 */ /* 0x000fce000f8e00ff */
.L_x_89:
        /* <DEDUP_REMOVED lines=12> */
.L_x_88:
[----:B------:R-:W-:Y:S01]  /*6c60*/  SHF.R.U32.HI R6, RZ, 0x17, R7 ;  /* 0x00000017ff067819 */ /* 0x000fe20000011607 */
[----:B------:R0:W-:Y:S03]  /*6c70*/  STL [R1+0x18], R8 ;  /* 0x0000180801007387 */ /* 0x0001e60000100800 */
[C---:B------:R-:W-:Y:S02]  /*6c80*/  LOP3.LUT R0, R6.reuse, 0xe0, RZ, 0xc0, !PT ;  /* 0x000000e006007812 */ /* 0x040fe400078ec0ff */
[----:B------:R-:W-:-:S03]  /*6c90*/  LOP3.LUT P0, RZ, R6, 0x1f, RZ, 0xc0, !PT ;  /* 0x0000001f06ff7812 */ /* 0x000fc6000780c0ff */
[----:B------:R-:W-:-:S05]  /*6ca0*/  VIADD R0, R0, 0xffffff80 ;  /* 0xffffff8000007836 */ /* 0x000fca0000000000 */
        /* <DEDUP_REMOVED lines=26> */
.L_x_87:
[----:B------:R-:W0:Y:S01]  /*6e50*/  MUFU.RCP64H R5, 3.1415920257568359375 ;  /* 0x400921fb00057908 */ /* 0x000e220000001800 */
[----:B------:R-:W-:Y:S02]  /*6e60*/  IMAD.MOV.U32 R14, RZ, RZ, 0x54442d18 ;  /* 0x54442d18ff0e7424 */ /* 0x000fe400078e00ff */
[----:B------:R-:W-:Y:S01]  /*6e70*/  FMUL R8, R10, R10 ;  /* 0x0000000a0a087220 */ /* 0x000fe20000400000 */
[----:B------:R-:W-:Y:S01]  /*6e80*/  IMAD.MOV.U32 R15, RZ, RZ, 0x400921fb ;  /* 0x400921fbff0f7424 */ /* 0x000fe200078e00ff */
[----:B------:R-:W-:Y:S01]  /*6e90*/  LOP3.LUT R0, R12, 0x1, RZ, 0xc0, !PT ;  /* 0x000000010c007812 */ /* 0x000fe200078ec0ff */
[----:B------:R-:W-:Y:S02]  /*6ea0*/  IMAD.MOV.U32 R4, RZ, RZ, 0x1 ;  /* 0x00000001ff047424 */ /* 0x000fe400078e00ff */
[----:B------:R-:W-:Y:S01]  /*6eb0*/  FFMA R9, R8, R9, -0.0013887860113754868507 ;  /* 0xbab607ed08097423 */ /* 0x000fe20000000009 */
[----:B------:R-:W-:Y:S01]  /*6ec0*/  IMAD.MOV.U32 R11, RZ, RZ, 0x3d2aaabb ;  /* 0x3d2aaabbff0b7424 */ /* 0x000fe200078e00ff */
[----:B------:R-:W-:Y:S01]  /*6ed0*/  ISETP.NE.U32.AND P0, PT, R0, 0x1, PT ;  /* 0x000000010000780c */ /* 0x000fe20003f05070 */
[----:B------:R-:W1:Y:S01]  /*6ee0*/  LDCU UR4, c[0x0][0x39c] ;  /* 0x00007380ff0477ac */ /* 0x000e620008000800 */
[----:B------:R-:W-:Y:S01]  /*6ef0*/  IMAD.MOV.U32 R19, RZ, RZ, 0x3effffff ;  /* 0x3effffffff137424 */ /* 0x000fe200078e00ff */
[----:B------:R-:W-:-:S02]  /*6f00*/  LOP3.LUT P1, RZ, R12, 0x2, RZ, 0xc0, !PT ;  /* 0x000000020cff7812 */ /* 0x000fc4000782c0ff */
[----:B------:R-:W-:Y:S02]  /*6f10*/  FSEL R9, R9, -0.00019574658654164522886, !P0 ;  /* 0xb94d415309097808 */ /* 0x000fe40004000000 */
[----:B------:R-:W-:Y:S01]  /*6f20*/  FSEL R11, R11, 0.0083327032625675201416, !P0 ;  /* 0x3c0885e40b0b7808 */ /* 0x000fe20004000000 */
[----:B0-----:R-:W-:Y:S01]  /*6f30*/  DFMA R20, R4, -R14, 1 ;  /* 0x3ff000000414742b */ /* 0x001fe2000000080e */
[----:B------:R-:W-:-:S03]  /*6f40*/  FSEL R19, -R19, -0.16666662693023681641, !P0 ;  /* 0xbe2aaaa813137808 */ /* 0x000fc60004000100 */
[----:B------:R-:W-:Y:S01]  /*6f50*/  FFMA R9, R8, R9, R11 ;  /* 0x0000000908097223 */ /* 0x000fe2000000000b */
[----:B------:R-:W-:Y:S02]  /*6f60*/  FSEL R0, R10, 1, P0 ;  /* 0x3f8000000a007808 */ /* 0x000fe40000000000 */
[----:B------:R-:W-:Y:S01]  /*6f70*/  I2FP.F32.S32 R17, R17 ;  /* 0x0000001100117245 */ /* 0x000fe20000201400 */
[C---:B------:R-:W-:Y:S01]  /*6f80*/  FFMA R19, R8.reuse, R9, R19 ;  /* 0x0000000908137223 */ /* 0x040fe20000000013 */
[----:B------:R-:W-:Y:S01]  /*6f90*/  DFMA R20, R20, R20, R20 ;  /* 0x000000141414722b */ /* 0x000fe20000000014 */
[----:B------:R-:W-:-:S04]  /*6fa0*/  FFMA R9, R8, R0, RZ ;  /* 0x0000000008097223 */ /* 0x000fc800000000ff */
[----:B------:R-:W-:Y:S01]  /*6fb0*/  FFMA R0, R9, R19, R0 ;  /* 0x0000001309007223 */ /* 0x000fe20000000000 */
[----:B-1----:R-:W-:Y:S02]  /*6fc0*/  I2FP.F32.S32 R9, UR4 ;  /* 0x0000000400097c45 */ /* 0x002fe40008201400 */
[----:B------:R-:W-:Y:S01]  /*6fd0*/  DFMA R20, R4, R20, R4 ;  /* 0x000000140414722b */ /* 0x000fe20000000004 */
[----:B------:R-:W-:Y:S01]  /*6fe0*/  @P1 FADD R0, RZ, -R0 ;  /* 0x80000000ff001221 */ /* 0x000fe20000000000 */
[----:B------:R-:W-:-:S03]  /*6ff0*/  FMUL R4, R7, 180 ;  /* 0x4334000007047820 */ /* 0x000fc60000400000 */
[----:B------:R-:W-:-:S03]  /*7000*/  FFMA R0, R0, R9, R17 ;  /* 0x0000000900007223 */ /* 0x000fc60000000011 */
[----:B------:R-:W-:Y:S01]  /*7010*/  DFMA R6, R20, -R14, 1 ;  /* 0x3ff000001406742b */ /* 0x000fe2000000080e */
[----:B------:R-:W0:Y:S01]  /*7020*/  F2F.F64.F32 R4, R4 ;  /* 0x0000000400047310 */ /* 0x000e220000201800 */
[----:B------:R-:W-:-:S05]  /*7030*/  LOP3.LUT R13, R13, 0x80000000, R0, 0xb8, !PT ;  /* 0x800000000d0d7812 */ /* 0x000fca00078eb800 */
[----:B------:R-:W-:Y:S01]  /*7040*/  FADD.RZ R9, R0, R13 ;  /* 0x0000000d00097221 */ /* 0x000fe2000000c000 */
[----:B------:R-:W-:-:S05]  /*7050*/  DFMA R6, R20, R6, R20 ;  /* 0x000000061406722b */ /* 0x000fca0000000014 */
[----:B------:R-:W1:Y:S03]  /*7060*/  F2I.TRUNC.NTZ R9, R9 ;  /* 0x0000000900097305 */ /* 0x000e66000020f100 */
[----:B0-----:R-:W-:Y:S01]  /*7070*/  DMUL R10, R4, R6 ;  /* 0x00000006040a7228 */ /* 0x001fe20000000000 */
[----:B------:R-:W-:-:S07]  /*7080*/  FSETP.GEU.AND P1, PT, |R5|, 6.5827683646048100446e-37, PT ;  /* 0x036000000500780b */ /* 0x000fce0003f2e200 */
[----:B------:R-:W-:-:S08]  /*7090*/  DFMA R14, R10, -R14, R4 ;  /* 0x8000000e0a0e722b */ /* 0x000fd00000000004 */
[----:B------:R-:W-:-:S10]  /*70a0*/  DFMA R10, R6, R14, R10 ;  /* 0x0000000e060a722b */ /* 0x000fd4000000000a */
[----:B------:R-:W-:-:S05]  /*70b0*/  FFMA R0, RZ, 2.1426990032196044922, R11 ;  /* 0x400921fbff007823 */ /* 0x000fca000000000b */
[----:B------:R-:W-:-:S13]  /*70c0*/  FSETP.GT.AND P0, PT, |R0|, 1.469367938527859385e-39, PT ;  /* 0x001000000000780b */ /* 0x000fda0003f04200 */
[----:B-1----:R-:W-:Y:S05]  /*70d0*/  @P0 BRA P1, `(.L_x_90) ;  /* 0x0000000000200947 */ /* 0x002fea0000800000 */
[----:B------:R-:W-:Y:S01]  /*70e0*/  IMAD.MOV.U32 R24, RZ, RZ, R4 ;  /* 0x000000ffff187224 */ /* 0x000fe200078e0004 */
[----:B------:R-:W-:Y:S01]  /*70f0*/  MOV R22, 0x54442d18 ;  /* 0x54442d1800167802 */ /* 0x000fe20000000f00 */
[----:B------:R-:W-:Y:S01]  /*7100*/  IMAD.MOV.U32 R25, RZ, RZ, R5 ;  /* 0x000000ffff197224 */ /* 0x000fe200078e0005 */
[----:B------:R-:W-:Y:S01]  /*7110*/  MOV R0, 0x7140 ;  /* 0x0000714000007802 */ /* 0x000fe20000000f00 */
[----:B------:R-:W-:-:S07]  /*7120*/  IMAD.MOV.U32 R23, RZ, RZ, 0x400921fb ;  /* 0x400921fbff177424 */ /* 0x000fce00078e00ff */
[----:B------:R-:W-:Y:S05]  /*7130*/  CALL.REL.NOINC `($__internal_0_$__cuda_sm20_div_rn_f64_full) ;  /* 0x0000000000407944 */ /* 0x000fea0003c00000 */
[----:B------:R-:W-:Y:S02]  /*7140*/  IMAD.MOV.U32 R10, RZ, RZ, R28 ;  /* 0x000000ffff0a7224 */ /* 0x000fe400078e001c */
[----:B------:R-:W-:-:S07]  /*7150*/  IMAD.MOV.U32 R11, RZ, RZ, R29 ;  /* 0x000000ffff0b7224 */ /* 0x000fce00078e001d */
.L_x_90:
[----:B------:R-:W0:Y:S01]  /*7160*/  F2I.TRUNC.NTZ R8, R3 ;  /* 0x0000000300087305 */ /* 0x000e22000020f100 */
[----:B------:R-:W-:Y:S01]  /*7170*/  MOV R0, 0x0 ;  /* 0x0000000000007802 */ /* 0x000fe20000000f00 */
[----:B------:R-:W1:Y:S01]  /*7180*/  LDCU.64 UR4, c[0x4][0x18] ;  /* 0x01000300ff0477ac */ /* 0x000e620008000a00 */
[----:B------:R-:W-:Y:S02]  /*7190*/  IMAD.MOV.U32 R6, RZ, RZ, R2 ;  /* 0x000000ffff067224 */ /* 0x000fe400078e0002 */
[----:B------:R2:W3:Y:S01]  /*71a0*/  LDC.64 R12, c[0x4][R0] ;  /* 0x01000000000c7b82 */ /* 0x0004e20000000a00 */
[----:B------:R-:W-:Y:S02]  /*71b0*/  IMAD.MOV.U32 R7, RZ, RZ, R18 ;  /* 0x000000ffff077224 */ /* 0x000fe400078e0012 */
[----:B------:R-:W4:Y:S01]  /*71c0*/  F2I.F64.TRUNC R10, R10 ;  /* 0x0000000a000a7311 */ /* 0x000f22000030d100 */
[----:B0-----:R2:W-:Y:S01]  /*71d0*/  STL.64 [R1+0x20], R8 ;  /* 0x0000200801007387 */ /* 0x0015e20000100a00 */
[----:B-1----:R-:W-:-:S02]  /*71e0*/  IMAD.U32 R4, RZ, RZ, UR4 ;  /* 0x00000004ff047e24 */ /* 0x002fc4000f8e00ff */
[----:B------:R-:W-:Y:S01]  /*71f0*/  IMAD.U32 R5, RZ, RZ, UR5 ;  /* 0x00000005ff057e24 */ /* 0x000fe2000f8e00ff */
[----:B----4-:R2:W-:Y:S06]  /*7200*/  STL [R1+0x28], R10 ;  /* 0x0000280a01007387 */ /* 0x0105ec0000100800 */
[----:B------:R-:W-:-:S07]  /*7210*/  LEPC R20, `(.L_x_91) ;  /* 0x000000001014794e */ /* 0x000fce0000000000 */
[----:B--23--:R-:W-:Y:S05]  /*7220*/  CALL.ABS.NOINC R12 ;  /* 0x000000000c007343 */ /* 0x00cfea0003c00000 */
.L_x_91:
[----:B------:R-:W-:Y:S05]  /*7230*/  EXIT ;  /* 0x000000000000794d */ /* 0x000fea0003800000 */
        .weak           $__internal_0_$__cuda_sm20_div_rn_f64_full
        .type           $__internal_0_$__cuda_sm20_div_rn_f64_full,@function
        .size           $__internal_0_$__cuda_sm20_div_rn_f64_full,($__internal_1_$__cuda_sm20_dsqrt_rn_f64_mediumpath_v1 - $__internal_0_$__cuda_sm20_div_rn_f64_full)
$__internal_0_$__cuda_sm20_div_rn_f64_full:
[C---:B------:R-:W-:Y:S01]  /*7240*/  FSETP.GEU.AND P0, PT, |R23|.reuse, 1.469367938527859385e-39, PT ;  /* 0x001000001700780b */ /* 0x040fe20003f0e200 */
[----:B------:R-:W-:Y:S01]  /*7250*/  IMAD.MOV.U32 R28, RZ, RZ, 0x1 ;  /* 0x00000001ff1c7424 */ /* 0x000fe200078e00ff */
[----:B------:R-:W-:Y:S01]  /*7260*/  LOP3.LUT R34, R23, 0x800fffff, RZ, 0xc0, !PT ;  /* 0x800fffff17227812 */ /* 0x000fe200078ec0ff */
[----:B------:R-:W-:Y:S01]  /*7270*/  IMAD.MOV.U32 R37, RZ, RZ, 0x1ca00000 ;  /* 0x1ca00000ff257424 */ /* 0x000fe200078e00ff */
[C---:B------:R-:W-:Y:S01]  /*7280*/  FSETP.GEU.AND P3, PT, |R25|.reuse, 1.469367938527859385e-39, PT ;  /* 0x001000001900780b */ /* 0x040fe20003f6e200 */
[----:B------:R-:W-:Y:S01]  /*7290*/  BSSY.RECONVERGENT B3, `(.L_x_92) ;  /* 0x0000052000037945 */ /* 0x000fe20003800200 */
[----:B------:R-:W-:Y:S01]  /*72a0*/  LOP3.LUT R35, R34, 0x3ff00000, RZ, 0xfc, !PT ;  /* 0x3ff0000022237812 */ /* 0x000fe200078efcff */
[----:B------:R-:W-:Y:S01]  /*72b0*/  IMAD.MOV.U32 R34, RZ, RZ, R22 ;  /* 0x000000ffff227224 */ /* 0x000fe200078e0016 */
[----:B------:R-:W-:Y:S02]  /*72c0*/  LOP3.LUT R36, R25, 0x7ff00000, RZ, 0xc0, !PT ;  /* 0x7ff0000019247812 */ /* 0x000fe400078ec0ff */
[----:B------:R-:W-:-:S03]  /*72d0*/  LOP3.LUT R39, R23, 0x7ff00000, RZ, 0xc0, !PT ;  /* 0x7ff0000017277812 */ /* 0x000fc600078ec0ff */
[----:B------:R-:W-:Y:S01]  /*72e0*/  @!P0 DMUL R34, R22, 8.98846567431157953865e+307 ;  /* 0x7fe0000016228828 */ /* 0x000fe20000000000 */
[C---:B------:R-:W-:Y:S01]  /*72f0*/  ISETP.GE.U32.AND P2, PT, R36.reuse, R39, PT ;  /* 0x000000272400720c */ /* 0x040fe20003f46070 */
[----:B------:R-:W-:Y:S02]  /*7300*/  IMAD.MOV.U32 R38, RZ, RZ, R36 ;  /* 0x000000ffff267224 */ /* 0x000fe400078e0024 */
[----:B------:R-:W-:Y:S02]  /*7310*/  @!P3 LOP3.LUT R31, R23, 0x7ff00000, RZ, 0xc0, !PT ;  /* 0x7ff00000171fb812 */ /* 0x000fe400078ec0ff */
[----:B------:R-:W0:Y:S02]  /*7320*/  MUFU.RCP64H R29, R35 ;  /* 0x00000023001d7308 */ /* 0x000e240000001800 */
[----:B------:R-:W-:Y:S02]  /*7330*/  @!P3 ISETP.GE.U32.AND P4, PT, R36, R31, PT ;  /* 0x0000001f2400b20c */ /* 0x000fe40003f86070 */
[----:B------:R-:W-:-:S02]  /*7340*/  @!P0 LOP3.LUT R39, R35, 0x7ff00000, RZ, 0xc0, !PT ;  /* 0x7ff0000023278812 */ /* 0x000fc400078ec0ff */
[----:B------:R-:W-:-:S04]  /*7350*/  @!P3 SEL R31, R37, 0x63400000, !P4 ;  /* 0x63400000251fb807 */ /* 0x000fc80006000000 */
[----:B------:R-:W-:-:S04]  /*7360*/  @!P3 LOP3.LUT R32, R31, 0x80000000, R25, 0xf8, !PT ;  /* 0x800000001f20b812 */ /* 0x000fc800078ef819 */
[----:B------:R-:W-:Y:S01]  /*7370*/  @!P3 LOP3.LUT R33, R32, 0x100000, RZ, 0xfc, !PT ;  /* 0x001000002021b812 */ /* 0x000fe200078efcff */
[----:B------:R-:W-:Y:S01]  /*7380*/  @!P3 IMAD.MOV.U32 R32, RZ, RZ, RZ ;  /* 0x000000ffff20b224 */ /* 0x000fe200078e00ff */
[----:B0-----:R-:W-:-:S08]  /*7390*/  DFMA R26, R28, -R34, 1 ;  /* 0x3ff000001c1a742b */ /* 0x001fd00000000822 */
[----:B------:R-:W-:-:S08]  /*73a0*/  DFMA R26, R26, R26, R26 ;  /* 0x0000001a1a1a722b */ /* 0x000fd0000000001a */
[----:B------:R-:W-:Y:S01]  /*73b0*/  DFMA R28, R28, R26, R28 ;  /* 0x0000001a1c1c722b */ /* 0x000fe2000000001c */
[----:B------:R-:W-:Y:S01]  /*73c0*/  SEL R27, R37, 0x63400000, !P2 ;  /* 0x63400000251b7807 */ /* 0x000fe20005000000 */
[----:B------:R-:W-:-:S03]  /*73d0*/  IMAD.MOV.U32 R26, RZ, RZ, R24 ;  /* 0x000000ffff1a7224 */ /* 0x000fc600078e0018 */
[----:B------:R-:W-:-:S03]  /*73e0*/  LOP3.LUT R27, R27, 0x800fffff, R25, 0xf8, !PT ;  /* 0x800fffff1b1b7812 */ /* 0x000fc600078ef819 */
[----:B------:R-:W-:-:S03]  /*73f0*/  DFMA R30, R28, -R34, 1 ;  /* 0x3ff000001c1e742b */ /* 0x000fc60000000822 */
[----:B------:R-:W-:-:S05]  /*7400*/  @!P3 DFMA R26, R26, 2, -R32 ;  /* 0x400000001a1ab82b */ /* 0x000fca0000000820 */
[----:B------:R-:W-:-:S05]  /*7410*/  DFMA R28, R28, R30, R28 ;  /* 0x0000001e1c1c722b */ /* 0x000fca000000001c */
[----:B------:R-:W-:-:S03]  /*7420*/  @!P3 LOP3.LUT R38, R27, 0x7ff00000, RZ, 0xc0, !PT ;  /* 0x7ff000001b26b812 */ /* 0x000fc600078ec0ff */
[----:B------:R-:W-:Y:S02]  /*7430*/  DMUL R30, R28, R26 ;  /* 0x0000001a1c1e7228 */ /* 0x000fe40000000000 */
[----:B------:R-:W-:-:S05]  /*7440*/  VIADD R42, R38, 0xffffffff ;  /* 0xffffffff262a7836 */ /* 0x000fca0000000000 */
[----:B------:R-:W-:Y:S01]  /*7450*/  ISETP.GT.U32.AND P0, PT, R42, 0x7feffffe, PT ;  /* 0x7feffffe2a00780c */ /* 0x000fe20003f04070 */
[----:B------:R-:W-:Y:S01]  /*7460*/  VIADD R42, R39, 0xffffffff ;  /* 0xffffffff272a7836 */ /* 0x000fe20000000000 */
[----:B------:R-:W-:-:S04]  /*7470*/  DFMA R32, R30, -R34, R26 ;  /* 0x800000221e20722b */ /* 0x000fc8000000001a */
[----:B------:R-:W-:-:S04]  /*7480*/  ISETP.GT.U32.OR P0, PT, R42, 0x7feffffe, P0 ;  /* 0x7feffffe2a00780c */ /* 0x000fc80000704470 */
[----:B------:R-:W-:-:S09]  /*7490*/  DFMA R32, R28, R32, R30 ;  /* 0x000000201c20722b */ /* 0x000fd2000000001e */
[----:B------:R-:W-:Y:S05]  /*74a0*/  @P0 BRA `(.L_x_93) ;  /* 0x00000000006c0947 */ /* 0x000fea0003800000 */
[----:B------:R-:W-:-:S04]  /*74b0*/  LOP3.LUT R25, R23, 0x7ff00000, RZ, 0xc0, !PT ;  /* 0x7ff0000017197812 */ /* 0x000fc800078ec0ff */
[CC--:B------:R-:W-:Y:S02]  /*74c0*/  VIADDMNMX R24, R36.reuse, -R25.reuse, 0xb9600000, !PT ;  /* 0xb960000024187446 */ /* 0x0c0fe40007800919 */
[----:B------:R-:W-:Y:S02]  /*74d0*/  ISETP.GE.U32.AND P0, PT, R36, R25, PT ;  /* 0x000000192400720c */ /* 0x000fe40003f06070 */
[----:B------:R-:W-:Y:S02]  /*74e0*/  VIMNMX R24, PT, PT, R24, 0x46a00000, PT ;  /* 0x46a0000018187848 */ /* 0x000fe40003fe0100 */
[----:B------:R-:W-:-:S04]  /*74f0*/  SEL R37, R37, 0x63400000, !P0 ;  /* 0x6340000025257807 */ /* 0x000fc80004000000 */
[----:B------:R-:W-:Y:S01]  /*7500*/  IADD3 R30, PT, PT, -R37, R24, RZ ;  /* 0x00000018251e7210 */ /* 0x000fe20007ffe1ff */
[----:B------:R-:W-:-:S04]  /*7510*/  IMAD.MOV.U32 R24, RZ, RZ, RZ ;  /* 0x000000ffff187224 */ /* 0x000fc800078e00ff */
[----:B------:R-:W-:-:S06]  /*7520*/  VIADD R25, R30, 0x7fe00000 ;  /* 0x7fe000001e197836 */ /* 0x000fcc0000000000 */
[----:B------:R-:W-:-:S10]  /*7530*/  DMUL R28, R32, R24 ;  /* 0x00000018201c7228 */ /* 0x000fd40000000000 */
[----:B------:R-:W-:-:S13]  /*7540*/  FSETP.GTU.AND P0, PT, |R29|, 1.469367938527859385e-39, PT ;  /* 0x001000001d00780b */ /* 0x000fda0003f0c200 */
[----:B------:R-:W-:Y:S05]  /*7550*/  @P0 BRA `(.L_x_94) ;  /* 0x0000000000940947 */ /* 0x000fea0003800000 */
[----:B------:R-:W-:Y:S01]  /*7560*/  DFMA R26, R32, -R34, R26 ;  /* 0x80000022201a722b */ /* 0x000fe2000000001a */
[----:B------:R-:W-:-:S09]  /*7570*/  IMAD.MOV.U32 R24, RZ, RZ, RZ ;  /* 0x000000ffff187224 */ /* 0x000fd200078e00ff */
[C---:B------:R-:W-:Y:S02]  /*7580*/  FSETP.NEU.AND P0, PT, R27.reuse, RZ, PT ;  /* 0x000000ff1b00720b */ /* 0x040fe40003f0d000 */
[----:B------:R-:W-:-:S04]  /*7590*/  LOP3.LUT R31, R27, 0x80000000, R23, 0x48, !PT ;  /* 0x800000001b1f7812 */ /* 0x000fc800078e4817 */
[----:B------:R-:W-:-:S07]  /*75a0*/  LOP3.LUT R25, R31, R25, RZ, 0xfc, !PT ;  /* 0x000000191f197212 */ /* 0x000fce00078efcff */
[----:B------:R-:W-:Y:S05]  /*75b0*/  @!P0 BRA `(.L_x_94) ;  /* 0x00000000007c8947 */ /* 0x000fea0003800000 */
[----:B------:R-:W-:Y:S01]  /*75c0*/  IMAD.MOV R23, RZ, RZ, -R30 ;  /* 0x000000ffff177224 */ /* 0x000fe200078e0a1e */
[----:B------:R-:W-:Y:S01]  /*75d0*/  DMUL.RP R24, R32, R24 ;  /* 0x0000001820187228 */ /* 0x000fe20000008000 */
[----:B------:R-:W-:-:S06]  /*75e0*/  IMAD.MOV.U32 R22, RZ, RZ, RZ ;  /* 0x000000ffff167224 */ /* 0x000fcc00078e00ff */
[----:B------:R-:W-:-:S03]  /*75f0*/  DFMA R22, R28, -R22, R32 ;  /* 0x800000161c16722b */ /* 0x000fc60000000020 */
[----:B------:R-:W-:-:S03]  /*7600*/  LOP3.LUT R31, R25, R31, RZ, 0x3c, !PT ;  /* 0x0000001f191f7212 */ /* 0x000fc600078e3cff */
[----:B------:R-:W-:-:S04]  /*7610*/  IADD3 R22, PT, PT, -R30, -0x43300000, RZ ;  /* 0xbcd000001e167810 */ /* 0x000fc80007ffe1ff */
[----:B------:R-:W-:-:S04]  /*7620*/  FSETP.NEU.AND P0, PT, |R23|, R22, PT ;  /* 0x000000161700720b */ /* 0x000fc80003f0d200 */
[----:B------:R-:W-:Y:S02]  /*7630*/  FSEL R28, R24, R28, !P0 ;  /* 0x0000001c181c7208 */ /* 0x000fe40004000000 */
[----:B------:R-:W-:Y:S01]  /*7640*/  FSEL R29, R31, R29, !P0 ;  /* 0x0000001d1f1d7208 */ /* 0x000fe20004000000 */
[----:B------:R-:W-:Y:S06]  /*7650*/  BRA `(.L_x_94) ;  /* 0x0000000000547947 */ /* 0x000fec0003800000 */
.L_x_93:
[----:B------:R-:W-:-:S14]  /*7660*/  DSETP.NAN.AND P0, PT, R24, R24, PT ;  /* 0x000000181800722a */ /* 0x000fdc0003f08000 */
[----:B------:R-:W-:Y:S05]  /*7670*/  @P0 BRA `(.L_x_95) ;  /* 0x0000000000440947 */ /* 0x000fea0003800000 */
[----:B------:R-:W-:-:S14]  /*7680*/  DSETP.NAN.AND P0, PT, R22, R22, PT ;  /* 0x000000161600722a */ /* 0x000fdc0003f08000 */
[----:B------:R-:W-:Y:S05]  /*7690*/  @P0 BRA `(.L_x_96) ;  /* 0x0000000000300947 */ /* 0x000fea0003800000 */
[----:B------:R-:W-:Y:S01]  /*76a0*/  ISETP.NE.AND P0, PT, R38, R39, PT ;  /* 0x000000272600720c */ /* 0x000fe20003f05270 */
[----:B------:R-:W-:Y:S02]  /*76b0*/  IMAD.MOV.U32 R28, RZ, RZ, 0x0 ;  /* 0x00000000ff1c7424 */ /* 0x000fe400078e00ff */
[----:B------:R-:W-:-:S10]  /*76c0*/  IMAD.MOV.U32 R29, RZ, RZ, -0x80000 ;  /* 0xfff80000ff1d7424 */ /* 0x000fd400078e00ff */
[----:B------:R-:W-:Y:S05]  /*76d0*/  @!P0 BRA `(.L_x_94) ;  /* 0x0000000000348947 */ /* 0x000fea0003800000 */
[----:B------:R-:W-:Y:S02]  /*76e0*/  ISETP.NE.AND P0, PT, R38, 0x7ff00000, PT ;  /* 0x7ff000002600780c */ /* 0x000fe40003f05270 */
[----:B------:R-:W-:Y:S02]  /*76f0*/  LOP3.LUT R29, R25, 0x80000000, R23, 0x48, !PT ;  /* 0x80000000191d7812 */ /* 0x000fe400078e4817 */
[----:B------:R-:W-:-:S13]  /*7700*/  ISETP.EQ.OR P0, PT, R39, RZ, !P0 ;  /* 0x000000ff2700720c */ /* 0x000fda0004702670 */
[----:B------:R-:W-:Y:S01]  /*7710*/  @P0 LOP3.LUT R22, R29, 0x7ff00000, RZ, 0xfc, !PT ;  /* 0x7ff000001d160812 */ /* 0x000fe200078efcff */
[----:B------:R-:W-:Y:S02]  /*7720*/  @!P0 IMAD.MOV.U32 R28, RZ, RZ, RZ ;  /* 0x000000ffff1c8224 */ /* 0x000fe400078e00ff */
[----:B------:R-:W-:Y:S02]  /*7730*/  @P0 IMAD.MOV.U32 R28, RZ, RZ, RZ ;  /* 0x000000ffff1c0224 */ /* 0x000fe400078e00ff */
[----:B------:R-:W-:Y:S01]  /*7740*/  @P0 IMAD.MOV.U32 R29, RZ, RZ, R22 ;  /* 0x000000ffff1d0224 */ /* 0x000fe200078e0016 */
[----:B------:R-:W-:Y:S06]  /*7750*/  BRA `(.L_x_94) ;  /* 0x0000000000147947 */ /* 0x000fec0003800000 */
.L_x_96:
[----:B------:R-:W-:Y:S01]  /*7760*/  LOP3.LUT R29, R23, 0x80000, RZ, 0xfc, !PT ;  /* 0x00080000171d7812 */ /* 0x000fe200078efcff */
[----:B------:R-:W-:Y:S01]  /*7770*/  IMAD.MOV.U32 R28, RZ, RZ, R22 ;  /* 0x000000ffff1c7224 */ /* 0x000fe200078e0016 */
[----:B------:R-:W-:Y:S06]  /*7780*/  BRA `(.L_x_94) ;  /* 0x0000000000087947 */ /* 0x000fec0003800000 */
.L_x_95:
[----:B------:R-:W-:Y:S01]  /*7790*/  LOP3.LUT R29, R25, 0x80000, RZ, 0xfc, !PT ;  /* 0x00080000191d7812 */ /* 0x000fe200078efcff */
[----:B------:R-:W-:-:S07]  /*77a0*/  IMAD.MOV.U32 R28, RZ, RZ, R24 ;  /* 0x000000ffff1c7224 */ /* 0x000fce00078e0018 */
.L_x_94:
[----:B------:R-:W-:Y:S05]  /*77b0*/  BSYNC.RECONVERGENT B3 ;  /* 0x0000000000037941 */ /* 0x000fea0003800200 */
.L_x_92:
[----:B------:R-:W-:Y:S02]  /*77c0*/  IMAD.MOV.U32 R22, RZ, RZ, R0 ;  /* 0x000000ffff167224 */ /* 0x000fe400078e0000 */
[----:B------:R-:W-:-:S04]  /*77d0*/  IMAD.MOV.U32 R23, RZ, RZ, 0x0 ;  /* 0x00000000ff177424 */ /* 0x000fc800078e00ff */
[----:B------:R-:W-:Y:S05]  /*77e0*/  RET.REL.NODEC R22 `(_Z12checkGeneralRPiS0_iiiiiddf) ;  /* 0xffffff8816047950 */ /* 0x000fea0003c3ffff */
        .weak           $__internal_1_$__cuda_sm20_dsqrt_rn_f64_mediumpath_v1
        .type           $__internal_1_$__cuda_sm20_dsqrt_rn_f64_mediumpath_v1,@function
        .size           $__internal_1_$__cuda_sm20_dsqrt_rn_f64_mediumpath_v1,($__internal_2_$__cuda_sm3x_div_rn_noftz_f32_slowpath - $__internal_1_$__cuda_sm20_dsqrt_rn_f64_mediumpath_v1)
$__internal_1_$__cuda_sm20_dsqrt_rn_f64_mediumpath_v1:
[----:B------:R-:W-:Y:S01]  /*77f0*/  ISETP.GE.U32.AND P0, PT, R4, -0x3400000, PT ;  /* 0xfcc000000400780c */ /* 0x000fe20003f06070 */
[----:B------:R-:W-:Y:S01]  /*7800*/  BSSY.RECONVERGENT B1, `(.L_x_97) ;  /* 0x0000028000017945 */ /* 0x000fe20003800200 */
[----:B------:R-:W-:Y:S01]  /*7810*/  IMAD.MOV.U32 R9, RZ, RZ, R7 ;  /* 0x000000ffff097224 */ /* 0x000fe200078e0007 */
[----:B------:R-:W-:Y:S01]  /*7820*/  MOV R6, R40 ;  /* 0x0000002800067202 */ /* 0x000fe20000000f00 */
[----:B------:R-:W-:Y:S02]  /*7830*/  IMAD.MOV.U32 R7, RZ, RZ, R41 ;  /* 0x000000ffff077224 */ /* 0x000fe400078e0029 */
[----:B------:R-:W-:Y:S02]  /*7840*/  IMAD.MOV.U32 R4, RZ, RZ, R12 ;  /* 0x000000ffff047224 */ /* 0x000fe400078e000c */
[----:B------:R-:W-:-:S05]  /*7850*/  IMAD.MOV.U32 R5, RZ, RZ, R13 ;  /* 0x000000ffff057224 */ /* 0x000fca00078e000d */
[----:B------:R-:W-:Y:S05]  /*7860*/  @!P0 BRA `(.L_x_98) ;  /* 0x0000000000208947 */ /* 0x000fea0003800000 */
[----:B------:R-:W-:-:S10]  /*7870*/  DFMA.RM R4, R4, R8, R10 ;  /* 0x000000080404722b */ /* 0x000fd4000000400a */
[----:B------:R-:W-:-:S05]  /*7880*/  IADD3 R8, P0, PT, R4, 0x1, RZ ;  /* 0x0000000104087810 */ /* 0x000fca0007f1e0ff */
[----:B------:R-:W-:-:S06]  /*7890*/  IMAD.X R9, RZ, RZ, R5, P0 ;  /* 0x000000ffff097224 */ /* 0x000fcc00000e0605 */
[----:B------:R-:W-:-:S08]  /*78a0*/  DFMA.RP R6, -R4, R8, R6 ;  /* 0x000000080406722b */ /* 0x000fd00000008106 */
[----:B------:R-:W-:-:S06]  /*78b0*/  DSETP.GT.AND P0, PT, R6, RZ, PT ;  /* 0x000000ff0600722a */ /* 0x000fcc0003f04000 */
[----:B------:R-:W-:Y:S02]  /*78c0*/  FSEL R4, R8, R4, P0 ;  /* 0x0000000408047208 */ /* 0x000fe40000000000 */
[----:B------:R-:W-:Y:S01]  /*78d0*/  FSEL R5, R9, R5, P0 ;  /* 0x0000000509057208 */ /* 0x000fe20000000000 */
[----:B------:R-:W-:Y:S06]  /*78e0*/  BRA `(.L_x_99) ;  /* 0x0000000000647947 */ /* 0x000fec0003800000 */
.L_x_98:
[----:B------:R-:W-:-:S14]  /*78f0*/  DSETP.NE.AND P0, PT, R6, RZ, PT ;  /* 0x000000ff0600722a */ /* 0x000fdc0003f05000 */
[----:B------:R-:W-:Y:S05]  /*7900*/  @!P0 BRA `(.L_x_100) ;  /* 0x0000000000588947 */ /* 0x000fea0003800000 */
[----:B------:R-:W-:-:S13]  /*7910*/  ISETP.GE.AND P0, PT, R7, RZ, PT ;  /* 0x000000ff0700720c */ /* 0x000fda0003f06270 */
[----:B------:R-:W-:Y:S02]  /*7920*/  @!P0 IMAD.MOV.U32 R4, RZ, RZ, 0x0 ;  /* 0x00000000ff048424 */ /* 0x000fe400078e00ff */
[----:B------:R-:W-:Y:S01]  /*7930*/  @!P0 IMAD.MOV.U32 R5, RZ, RZ, -0x80000 ;  /* 0xfff80000ff058424 */ /* 0x000fe200078e00ff */
[----:B------:R-:W-:Y:S06]  /*7940*/  @!P0 BRA `(.L_x_99) ;  /* 0x00000000004c8947 */ /* 0x000fec0003800000 */
[----:B------:R-:W-:-:S13]  /*7950*/  ISETP.GT.AND P0, PT, R7, 0x7fefffff, PT ;  /* 0x7fefffff0700780c */ /* 0x000fda0003f04270 */
[----:B------:R-:W-:Y:S05]  /*7960*/  @P0 BRA `(.L_x_100) ;  /* 0x0000000000400947 */ /* 0x000fea0003800000 */
[----:B------:R-:W-:Y:S01]  /*7970*/  DMUL R4, R6, 8.11296384146066816958e+31 ;  /* 0x4690000006047828 */ /* 0x000fe20000000000 */
[----:B------:R-:W-:Y:S02]  /*7980*/  IMAD.MOV.U32 R10, RZ, RZ, 0x0 ;  /* 0x00000000ff0a7424 */ /* 0x000fe400078e00ff */
[----:B------:R-:W-:Y:S02]  /*7990*/  IMAD.MOV.U32 R6, RZ, RZ, RZ ;  /* 0x000000ffff067224 */ /* 0x000fe400078e00ff */
[----:B------:R-:W-:Y:S01]  /*79a0*/  IMAD.MOV.U32 R11, RZ, RZ, 0x3fd80000 ;  /* 0x3fd80000ff0b7424 */ /* 0x000fe200078e00ff */
[----:B------:R-:W0:Y:S03]  /*79b0*/  MUFU.RSQ64H R7, R5 ;  /* 0x0000000500077308 */ /* 0x000e260000001c00 */
[----:B0-----:R-:W-:-:S08]  /*79c0*/  DMUL R8, R6, R6 ;  /* 0x0000000606087228 */ /* 0x001fd00000000000 */
[----:B------:R-:W-:-:S08]  /*79d0*/  DFMA R8, R4, -R8, 1 ;  /* 0x3ff000000408742b */ /* 0x000fd00000000808 */
[----:B------:R-:W-:Y:S02]  /*79e0*/  DFMA R10, R8, R10, 0.5 ;  /* 0x3fe00000080a742b */ /* 0x000fe4000000000a */
[----:B------:R-:W-:-:S08]  /*79f0*/  DMUL R8, R6, R8 ;  /* 0x0000000806087228 */ /* 0x000fd00000000000 */
[----:B------:R-:W-:-:S08]  /*7a00*/  DFMA R8, R10, R8, R6 ;  /* 0x000000080a08722b */ /* 0x000fd00000000006 */
[----:B------:R-:W-:Y:S02]  /*7a10*/  DMUL R6, R4, R8 ;  /* 0x0000000804067228 */ /* 0x000fe40000000000 */
[----:B------:R-:W-:-:S06]  /*7a20*/  VIADD R9, R9, 0xfff00000 ;  /* 0xfff0000009097836 */ /* 0x000fcc0000000000 */
[----:B------:R-:W-:-:S08]  /*7a30*/  DFMA R10, R6, -R6, R4 ;  /* 0x80000006060a722b */ /* 0x000fd00000000004 */
[----:B------:R-:W-:-:S10]  /*7a40*/  DFMA R4, R8, R10, R6 ;  /* 0x0000000a0804722b */ /* 0x000fd40000000006 */
[----:B------:R-:W-:Y:S01]  /*7a50*/  VIADD R5, R5, 0xfcb00000 ;  /* 0xfcb0000005057836 */ /* 0x000fe20000000000 */
[----:B------:R-:W-:Y:S06]  /*7a60*/  BRA `(.L_x_99) ;  /* 0x0000000000047947 */ /* 0x000fec0003800000 */
.L_x_100:
[----:B------:R-:W-:-:S11]  /*7a70*/  DADD R4, R6, R6 ;  /* 0x0000000006047229 */ /* 0x000fd60000000006 */
.L_x_99:
[----:B------:R-:W-:Y:S05]  /*7a80*/  BSYNC.RECONVERGENT B1 ;  /* 0x0000000000017941 */ /* 0x000fea0003800200 */
.L_x_97:
[----:B------:R-:W-:Y:S02]  /*7a90*/  IMAD.MOV.U32 R22, RZ, RZ, R4 ;  /* 0x000000ffff167224 */ /* 0x000fe400078e0004 */
[----:B------:R-:W-:Y:S02]  /*7aa0*/  IMAD.MOV.U32 R23, RZ, RZ, R5 ;  /* 0x000000ffff177224 */ /* 0x000fe400078e0005 */
[----:B------:R-:W-:Y:S02]  /*7ab0*/  IMAD.MOV.U32 R4, RZ, RZ, R0 ;  /* 0x000000ffff047224 */ /* 0x000fe400078e0000 */
[----:B------:R-:W-:-:S04]  /*7ac0*/  IMAD.MOV.U32 R5, RZ, RZ, 0x0 ;  /* 0x00000000ff057424 */ /* 0x000fc800078e00ff */
[----:B------:R-:W-:Y:S05]  /*7ad0*/  RET.REL.NODEC R4 `(_Z12checkGeneralRPiS0_iiiiiddf) ;  /* 0xffffff8404487950 */ /* 0x000fea0003c3ffff */
        .weak           $__internal_2_$__cuda_sm3x_div_rn_noftz_f32_slowpath
        .type           $__internal_2_$__cuda_sm3x_div_rn_noftz_f32_slowpath,@function
        .size           $__internal_2_$__cuda_sm3x_div_rn_noftz_f32_slowpath,($_Z12checkGeneralRPiS0_iiiiiddf$__internal_accurate_pow - $__internal_2_$__cuda_sm3x_div_rn_noftz_f32_slowpath)
$__internal_2_$__cuda_sm3x_div_rn_noftz_f32_slowpath:
[----:B------:R-:W-:Y:S01]  /*7ae0*/  SHF.R.U32.HI R5, RZ, 0x17, R4 ;  /* 0x00000017ff057819 */ /* 0x000fe20000011604 */
[----:B------:R-:W-:Y:S01]  /*7af0*/  BSSY.RECONVERGENT B1, `(.L_x_101) ;  /* 0x0000063000017945 */ /* 0x000fe20003800200 */
[----:B------:R-:W-:Y:S02]  /*7b00*/  SHF.R.U32.HI R0, RZ, 0x17, R3 ;  /* 0x00000017ff007819 */ /* 0x000fe40000011603 */
[----:B------:R-:W-:Y:S02]  /*7b10*/  LOP3.LUT R5, R5, 0xff, RZ, 0xc0, !PT ;  /* 0x000000ff05057812 */ /* 0x000fe400078ec0ff */
[----:B------:R-:W-:Y:S02]  /*7b20*/  LOP3.LUT R11, R0, 0xff, RZ, 0xc0, !PT ;  /* 0x000000ff000b7812 */ /* 0x000fe400078ec0ff */
[----:B------:R-:W-:-:S03]  /*7b30*/  IADD3 R7, PT, PT, R5, -0x1, RZ ;  /* 0xffffffff05077810 */ /* 0x000fc60007ffe0ff */
[----:B------:R-:W-:Y:S01]  /*7b40*/  VIADD R8, R11, 0xffffffff ;  /* 0xffffffff0b087836 */ /* 0x000fe20000000000 */
[----:B------:R-:W-:-:S04]  /*7b50*/  ISETP.GT.U32.AND P0, PT, R7, 0xfd, PT ;  /* 0x000000fd0700780c */ /* 0x000fc80003f04070 */
[----:B------:R-:W-:-:S13]  /*7b60*/  ISETP.GT.U32.OR P0, PT, R8, 0xfd, P0 ;  /* 0x000000fd0800780c */ /* 0x000fda0000704470 */
[----:B------:R-:W-:Y:S01]  /*7b70*/  @!P0 IMAD.MOV.U32 R6, RZ, RZ, RZ ;  /* 0x000000ffff068224 */ /* 0x000fe200078e00ff */
[----:B------:R-:W-:Y:S06]  /*7b80*/  @!P0 BRA `(.L_x_102) ;  /* 0x0000000000608947 */ /* 0x000fec0003800000 */
[----:B------:R-:W-:Y:S01]  /*7b90*/  FSETP.GTU.FTZ.AND P0, PT, |R3|, +INF , PT ;  /* 0x7f8000000300780b */ /* 0x000fe20003f1c200 */
[----:B------:R-:W-:Y:S01]  /*7ba0*/  IMAD.MOV.U32 R0, RZ, RZ, R4 ;  /* 0x000000ffff007224 */ /* 0x000fe200078e0004 */
[----:B------:R-:W-:-:S04]  /*7bb0*/  FSETP.GTU.FTZ.AND P1, PT, |R4|, +INF , PT ;  /* 0x7f8000000400780b */ /* 0x000fc80003f3c200 */
[----:B------:R-:W-:-:S13]  /*7bc0*/  PLOP3.LUT P0, PT, P0, P1, PT, 0xf8, 0x8f ;  /* 0x00000000008f781c */ /* 0x000fda0000703f70 */
[----:B------:R-:W-:Y:S05]  /*7bd0*/  @P0 BRA `(.L_x_103) ;  /* 0x00000004004c0947 */ /* 0x000fea0003800000 */
[----:B------:R-:W-:-:S13]  /*7be0*/  LOP3.LUT P0, RZ, R4, 0x7fffffff, R3, 0xc8, !PT ;  /* 0x7fffffff04ff7812 */ /* 0x000fda000780c803 */
[----:B------:R-:W-:Y:S05]  /*7bf0*/  @!P0 BRA `(.L_x_104) ;  /* 0x00000004003c8947 */ /* 0x000fea0003800000 */
[C---:B------:R-:W-:Y:S02]  /*7c00*/  FSETP.NEU.FTZ.AND P2, PT, |R3|.reuse, +INF , PT ;  /* 0x7f8000000300780b */ /* 0x040fe40003f5d200 */
[----:B------:R-:W-:Y:S02]  /*7c10*/  FSETP.NEU.FTZ.AND P1, PT, |R0|, +INF , PT ;  /* 0x7f8000000000780b */ /* 0x000fe40003f3d200 */
[----:B------:R-:W-:-:S11]  /*7c20*/  FSETP.NEU.FTZ.AND P0, PT, |R3|, +INF , PT ;  /* 0x7f8000000300780b */ /* 0x000fd60003f1d200 */
[----:B------:R-:W-:Y:S05]  /*7c30*/  @!P1 BRA !P2, `(.L_x_104) ;  /* 0x00000004002c9947 */ /* 0x000fea0005000000 */
[----:B------:R-:W-:-:S04]  /*7c40*/  LOP3.LUT P2, RZ, R3, 0x7fffffff, RZ, 0xc0, !PT ;  /* 0x7fffffff03ff7812 */ /* 0x000fc8000784c0ff */
[----:B------:R-:W-:-:S13]  /*7c50*/  PLOP3.LUT P1, PT, P1, P2, PT, 0x2f, 0xf2 ;  /* 0x0000000000f2781c */ /* 0x000fda0000f24577 */
[----:B------:R-:W-:Y:S05]  /*7c60*/  @P1 BRA `(.L_x_105) ;  /* 0x0000000400181947 */ /* 0x000fea0003800000 */
[----:B------:R-:W-:-:S04]  /*7c70*/  LOP3.LUT P1, RZ, R4, 0x7fffffff, RZ, 0xc0, !PT ;  /* 0x7fffffff04ff7812 */ /* 0x000fc8000782c0ff */
[----:B------:R-:W-:-:S13]  /*7c80*/  PLOP3.LUT P0, PT, P0, P1, PT, 0x2f, 0xf2 ;  /* 0x0000000000f2781c */ /* 0x000fda0000702577 */
[----:B------:R-:W-:Y:S05]  /*7c90*/  @P0 BRA `(.L_x_106) ;  /* 0x0000000400000947 */ /* 0x000fea0003800000 */
[----:B------:R-:W-:Y:S02]  /*7ca0*/  ISETP.GE.AND P0, PT, R8, RZ, PT ;  /* 0x000000ff0800720c */ /* 0x000fe40003f06270 */
[----:B------:R-:W-:-:S11]  /*7cb0*/  ISETP.GE.AND P1, PT, R7, RZ, PT ;  /* 0x000000ff0700720c */ /* 0x000fd60003f26270 */
[----:B------:R-:W-:Y:S02]  /*7cc0*/  @P0 IMAD.MOV.U32 R6, RZ, RZ, RZ ;  /* 0x000000ffff060224 */ /* 0x000fe400078e00ff */
[----:B------:R-:W-:Y:S01]  /*7cd0*/  @!P0 FFMA R3, R3, 1.84467440737095516160e+19, RZ ;  /* 0x5f80000003038823 */ /* 0x000fe200000000ff */
[----:B------:R-:W-:Y:S02]  /*7ce0*/  @!P0 IMAD.MOV.U32 R6, RZ, RZ, -0x40 ;  /* 0xffffffc0ff068424 */ /* 0x000fe400078e00ff */
[----:B------:R-:W-:Y:S02]  /*7cf0*/  @!P1 FFMA R4, R0, 1.84467440737095516160e+19, RZ ;  /* 0x5f80000000049823 */ /* 0x000fe400000000ff */
[----:B------:R-:W-:-:S07]  /*7d00*/  @!P1 VIADD R6, R6, 0x40 ;  /* 0x0000004006069836 */ /* 0x000fce0000000000 */
.L_x_102:
[----:B------:R-:W-:Y:S01]  /*7d10*/  LEA R7, R5, 0xc0800000, 0x17 ;  /* 0xc080000005077811 */ /* 0x000fe200078eb8ff */
[----:B------:R-:W-:Y:S04]  /*7d20*/  BSSY.RECONVERGENT B2, `(.L_x_107) ;  /* 0x0000036000027945 */ /* 0x000fe80003800200 */
[----:B------:R-:W-:Y:S02]  /*7d30*/  IMAD.IADD R7, R4, 0x1, -R7 ;  /* 0x0000000104077824 */ /* 0x000fe400078e0a07 */
[----:B------:R-:W-:Y:S02]  /*7d40*/  VIADD R4, R11, 0xffffff81 ;  /* 0xffffff810b047836 */ /* 0x000fe40000000000 */
[----:B------:R-:W0:Y:S01]  /*7d50*/  MUFU.RCP R8, R7 ;  /* 0x0000000700087308 */ /* 0x000e220000001000 */
[----:B------:R-:W-:Y:S01]  /*7d60*/  FADD.FTZ R9, -R7, -RZ ;  /* 0x800000ff07097221 */ /* 0x000fe20000010100 */
[C---:B------:R-:W-:Y:S01]  /*7d70*/  IMAD R0, R4.reuse, -0x800000, R3 ;  /* 0xff80000004007824 */ /* 0x040fe200078e0203 */
[----:B------:R-:W-:-:S05]  /*7d80*/  IADD3 R5, PT, PT, R4, 0x7f, -R5 ;  /* 0x0000007f04057810 */ /* 0x000fca0007ffe805 */
[----:B------:R-:W-:Y:S02]  /*7d90*/  IMAD.IADD R5, R5, 0x1, R6 ;  /* 0x0000000105057824 */ /* 0x000fe400078e0206 */
[----:B0-----:R-:W-:-:S04]  /*7da0*/  FFMA R11, R8, R9, 1 ;  /* 0x3f800000080b7423 */ /* 0x001fc80000000009 */
[----:B------:R-:W-:-:S04]  /*7db0*/  FFMA R12, R8, R11, R8 ;  /* 0x0000000b080c7223 */ /* 0x000fc80000000008 */
[----:B------:R-:W-:-:S04]  /*7dc0*/  FFMA R3, R0, R12, RZ ;  /* 0x0000000c00037223 */ /* 0x000fc800000000ff */
[----:B------:R-:W-:-:S04]  /*7dd0*/  FFMA R8, R9, R3, R0 ;  /* 0x0000000309087223 */ /* 0x000fc80000000000 */
[----:B------:R-:W-:-:S04]  /*7de0*/  FFMA R11, R12, R8, R3 ;  /* 0x000000080c0b7223 */ /* 0x000fc80000000003 */
[----:B------:R-:W-:-:S04]  /*7df0*/  FFMA R8, R9, R11, R0 ;  /* 0x0000000b09087223 */ /* 0x000fc80000000000 */
[----:B------:R-:W-:-:S05]  /*7e00*/  FFMA R3, R12, R8, R11 ;  /* 0x000000080c037223 */ /* 0x000fca000000000b */
[----:B------:R-:W-:-:S04]  /*7e10*/  SHF.R.U32.HI R0, RZ, 0x17, R3 ;  /* 0x00000017ff007819 */ /* 0x000fc80000011603 */
[----:B------:R-:W-:-:S05]  /*7e20*/  LOP3.LUT R0, R0, 0xff, RZ, 0xc0, !PT ;  /* 0x000000ff00007812 */ /* 0x000fca00078ec0ff */
[----:B------:R-:W-:-:S04]  /*7e30*/  IMAD.IADD R6, R0, 0x1, R5 ;  /* 0x0000000100067824 */ /* 0x000fc800078e0205 */
[----:B------:R-:W-:-:S05]  /*7e40*/  VIADD R0, R6, 0xffffffff ;  /* 0xffffffff06007836 */ /* 0x000fca0000000000 */
[----:B------:R-:W-:-:S13]  /*7e50*/  ISETP.GE.U32.AND P0, PT, R0, 0xfe, PT ;  /* 0x000000fe0000780c */ /* 0x000fda0003f06070 */
[----:B------:R-:W-:Y:S05]  /*7e60*/  @!P0 BRA `(.L_x_108) ;  /* 0x0000000000808947 */ /* 0x000fea0003800000 */
[----:B------:R-:W-:-:S13]  /*7e70*/  ISETP.GT.AND P0, PT, R6, 0xfe, PT ;  /* 0x000000fe0600780c */ /* 0x000fda0003f04270 */
[----:B------:R-:W-:Y:S05]  /*7e80*/  @P0 BRA `(.L_x_109) ;  /* 0x00000000006c0947 */ /* 0x000fea0003800000 */
[----:B------:R-:W-:-:S13]  /*7e90*/  ISETP.GE.AND P0, PT, R6, 0x1, PT ;  /* 0x000000010600780c */ /* 0x000fda0003f06270 */
[----:B------:R-:W-:Y:S05]  /*7ea0*/  @P0 BRA `(.L_x_110) ;  /* 0x0000000000740947 */ /* 0x000fea0003800000 */
[----:B------:R-:W-:Y:S02]  /*7eb0*/  ISETP.GE.AND P0, PT, R6, -0x18, PT ;  /* 0xffffffe80600780c */ /* 0x000fe40003f06270 */
[----:B------:R-:W-:-:S11]  /*7ec0*/  LOP3.LUT R3, R3, 0x80000000, RZ, 0xc0, !PT ;  /* 0x8000000003037812 */ /* 0x000fd600078ec0ff */
[----:B------:R-:W-:Y:S05]  /*7ed0*/  @!P0 BRA `(.L_x_110) ;  /* 0x0000000000688947 */ /* 0x000fea0003800000 */
[-CC-:B------:R-:W-:Y:S01]  /*7ee0*/  FFMA.RZ R0, R12, R8.reuse, R11.reuse ;  /* 0x000000080c007223 */ /* 0x180fe2000000c00b */
[----:B------:R-:W-:Y:S02]  /*7ef0*/  VIADD R7, R6, 0x20 ;  /* 0x0000002006077836 */ /* 0x000fe40000000000 */
[-CC-:B------:R-:W-:Y:S01]  /*7f00*/  FFMA.RM R5, R12, R8.reuse, R11.reuse ;  /* 0x000000080c057223 */ /* 0x180fe2000000400b */
[----:B------:R-:W-:Y:S02]  /*7f10*/  ISETP.NE.AND P2, PT, R6, RZ, PT ;  /* 0x000000ff0600720c */ /* 0x000fe40003f45270 */
[----:B------:R-:W-:Y:S01]  /*7f20*/  LOP3.LUT R4, R0, 0x7fffff, RZ, 0xc0, !PT ;  /* 0x007fffff00047812 */ /* 0x000fe200078ec0ff */
[----:B------:R-:W-:Y:S01]  /*7f30*/  FFMA.RP R0, R12, R8, R11 ;  /* 0x000000080c007223 */ /* 0x000fe2000000800b */
[----:B------:R-:W-:Y:S01]  /*7f40*/  ISETP.NE.AND P1, PT, R6, RZ, PT ;  /* 0x000000ff0600720c */ /* 0x000fe20003f25270 */
[----:B------:R-:W-:Y:S01]  /*7f50*/  IMAD.MOV R6, RZ, RZ, -R6 ;  /* 0x000000ffff067224 */ /* 0x000fe200078e0a06 */
[----:B------:R-:W-:-:S02]  /*7f60*/  LOP3.LUT R4, R4, 0x800000, RZ, 0xfc, !PT ;  /* 0x0080000004047812 */ /* 0x000fc400078efcff */
[----:B------:R-:W-:Y:S02]  /*7f70*/  FSETP.NEU.FTZ.AND P0, PT, R0, R5, PT ;  /* 0x000000050000720b */ /* 0x000fe40003f1d000 */
[----:B------:R-:W-:Y:S02]  /*7f80*/  SHF.L.U32 R7, R4, R7, RZ ;  /* 0x0000000704077219 */ /* 0x000fe400000006ff */
[----:B------:R-:W-:Y:S02]  /*7f90*/  SEL R5, R6, RZ, P2 ;  /* 0x000000ff06057207 */ /* 0x000fe40001000000 */
[----:B------:R-:W-:Y:S02]  /*7fa0*/  ISETP.NE.AND P1, PT, R7, RZ, P1 ;  /* 0x000000ff0700720c */ /* 0x000fe40000f25270 */
[----:B------:R-:W-:Y:S02]  /*7fb0*/  SHF.R.U32.HI R5, RZ, R5, R4 ;  /* 0x00000005ff057219 */ /* 0x000fe40000011604 */
[----:B------:R-:W-:-:S02]  /*7fc0*/  PLOP3.LUT P0, PT, P0, P1, PT, 0xf8, 0x8f ;  /* 0x00000000008f781c */ /* 0x000fc40000703f70 */
[----:B------:R-:W-:Y:S02]  /*7fd0*/  SHF.R.U32.HI R7, RZ, 0x1, R5 ;  /* 0x00000001ff077819 */ /* 0x000fe40000011605 */
[----:B------:R-:W-:-:S04]  /*7fe0*/  SEL R0, RZ, 0x1, !P0 ;  /* 0x00000001ff007807 */ /* 0x000fc80004000000 */
[----:B------:R-:W-:-:S04]  /*7ff0*/  LOP3.LUT R0, R0, 0x1, R7, 0xf8, !PT ;  /* 0x0000000100007812 */ /* 0x000fc800078ef807 */
[----:B------:R-:W-:-:S05]  /*8000*/  LOP3.LUT R0, R0, R5, RZ, 0xc0, !PT ;  /* 0x0000000500007212 */ /* 0x000fca00078ec0ff */
[----:B------:R-:W-:-:S05]  /*8010*/  IMAD.IADD R0, R7, 0x1, R0 ;  /* 0x0000000107007824 */ /* 0x000fca00078e0200 */
[----:B------:R-:W-:Y:S01]  /*8020*/  LOP3.LUT R3, R0, R3, RZ, 0xfc, !PT ;  /* 0x0000000300037212 */ /* 0x000fe200078efcff */
[----:B------:R-:W-:Y:S06]  /*8030*/  BRA `(.L_x_110) ;  /* 0x0000000000107947 */ /* 0x000fec0003800000 */
.L_x_109:
[----:B------:R-:W-:-:S04]  /*8040*/  LOP3.LUT R3, R3, 0x80000000, RZ, 0xc0, !PT ;  /* 0x8000000003037812 */ /* 0x000fc800078ec0ff */
[----:B------:R-:W-:Y:S01]  /*8050*/  LOP3.LUT R3, R3, 0x7f800000, RZ, 0xfc, !PT ;  /* 0x7f80000003037812 */ /* 0x000fe200078efcff */
[----:B------:R-:W-:Y:S06]  /*8060*/  BRA `(.L_x_110) ;  /* 0x0000000000047947 */ /* 0x000fec0003800000 */
.L_x_108:
[----:B------:R-:W-:-:S07]  /*8070*/  LEA R3, R5, R3, 0x17 ;  /* 0x0000000305037211 */ /* 0x000fce00078eb8ff */
.L_x_110:
[----:B------:R-:W-:Y:S05]  /*8080*/  BSYNC.RECONVERGENT B2 ;  /* 0x0000000000027941 */ /* 0x000fea0003800200 */
.L_x_107:
[----:B------:R-:W-:Y:S05]  /*8090*/  BRA `(.L_x_111) ;  /* 0x0000000000207947 */ /* 0x000fea0003800000 */
.L_x_106:
[----:B------:R-:W-:-:S04]  /*80a0*/  LOP3.LUT R3, R4, 0x80000000, R3, 0x48, !PT ;  /* 0x8000000004037812 */ /* 0x000fc800078e4803 */
[----:B------:R-:W-:Y:S01]  /*80b0*/  LOP3.LUT R3, R3, 0x7f800000, RZ, 0xfc, !PT ;  /* 0x7f80000003037812 */ /* 0x000fe200078efcff */
[----:B------:R-:W-:Y:S06]  /*80c0*/  BRA `(.L_x_111) ;  /* 0x0000000000147947 */ /* 0x000fec0003800000 */
.L_x_105:
[----:B------:R-:W-:Y:S01]  /*80d0*/  LOP3.LUT R3, R4, 0x80000000, R3, 0x48, !PT ;  /* 0x8000000004037812 */ /* 0x000fe200078e4803 */
[----:B------:R-:W-:Y:S06]  /*80e0*/  BRA `(.L_x_111) ;  /* 0x00000000000c7947 */ /* 0x000fec0003800000 */
.L_x_104:
[----:B------:R-:W0:Y:S01]  /*80f0*/  MUFU.RSQ R3, -QNAN ;  /* 0xffc0000000037908 */ /* 0x000e220000001400 */
[----:B------:R-:W-:Y:S05]  /*8100*/  BRA `(.L_x_111) ;  /* 0x0000000000047947 */ /* 0x000fea0003800000 */
.L_x_103:
[----:B------:R-:W-:-:S07]  /*8110*/  FADD.FTZ R3, R3, R0 ;  /* 0x0000000003037221 */ /* 0x000fce0000010000 */
.L_x_111:
[----:B------:R-:W-:Y:S05]  /*8120*/  BSYNC.RECONVERGENT B1 ;  /* 0x0000000000017941 */ /* 0x000fea0003800200 */
.L_x_101:
[----:B------:R-:W-:Y:S02]  /*8130*/  IMAD.MOV.U32 R4, RZ, RZ, R10 ;  /* 0x000000ffff047224 */ /* 0x000fe400078e000a */
[----:B------:R-:W-:-:S04]  /*8140*/  IMAD.MOV.U32 R5, RZ, RZ, 0x0 ;  /* 0x00000000ff057424 */ /* 0x000fc800078e00ff */
[----:B0-----:R-:W-:Y:S05]  /*8150*/  RET.REL.NODEC R4 `(_Z12checkGeneralRPiS0_iiiiiddf) ;  /* 0xffffff7c04a87950 */ /* 0x001fea0003c3ffff */
        .type           $_Z12checkGeneralRPiS0_iiiiiddf$__internal_accurate_pow,@function
        .size           $_Z12checkGeneralRPiS0_iiiiiddf$__internal_accurate_pow,(.L_x_118 - $_Z12checkGeneralRPiS0_iiiiiddf$__internal_accurate_pow)
$_Z12checkGeneralRPiS0_iiiiiddf$__internal_accurate_pow:
[----:B------:R-:W-:Y:S01]  /*8160*/  ISETP.GT.U32.AND P0, PT, R49, 0xfffff, PT ;  /* 0x000fffff3100780c */ /* 0x000fe20003f04070 */
[----:B------:R-:W-:Y:S01]  /*8170*/  IMAD.MOV.U32 R22, RZ, RZ, R26 ;  /* 0x000000ffff167224 */ /* 0x000fe200078e001a */
[----:B------:R-:W-:Y:S01]  /*8180*/  UMOV UR4, 0x7d2cafe2 ;  /* 0x7d2cafe200047882 */ /* 0x000fe20000000000 */
[--C-:B------:R-:W-:Y:S01]  /*8190*/  IMAD.MOV.U32 R23, RZ, RZ, R49.reuse ;  /* 0x000000ffff177224 */ /* 0x100fe200078e0031 */
[----:B------:R-:W-:Y:S01]  /*81a0*/  UMOV UR5, 0x3eb0f5ff ;  /* 0x3eb0f5ff00057882 */ /* 0x000fe20000000000 */
[--C-:B------:R-:W-:Y:S01]  /*81b0*/  IMAD.MOV.U32 R24, RZ, RZ, R49.reuse ;  /* 0x000000ffff187224 */ /* 0x100fe200078e0031 */
[----:B------:R-:W-:Y:S01]  /*81c0*/  SHF.R.U32.HI R49, RZ, 0x14, R49 ;  /* 0x00000014ff317819 */ /* 0x000fe20000011631 */
[----:B------:R-:W-:Y:S01]  /*81d0*/  IMAD.MOV.U32 R28, RZ, RZ, 0x41ad3b5a ;  /* 0x41ad3b5aff1c7424 */ /* 0x000fe200078e00ff */
[----:B------:R-:W-:Y:S01]  /*81e0*/  UMOV UR6, 0x3b39803f ;  /* 0x3b39803f00067882 */ /* 0x000fe20000000000 */
[----:B------:R-:W-:Y:S01]  /*81f0*/  IMAD.MOV.U32 R29, RZ, RZ, 0x3ed0f5d2 ;  /* 0x3ed0f5d2ff1d7424 */ /* 0x000fe200078e00ff */
[----:B------:R-:W-:-:S03]  /*8200*/  UMOV UR7, 0x3c7abc9e ;  /* 0x3c7abc9e00077882 */ /* 0x000fc60000000000 */
[----:B------:R-:W-:-:S10]  /*8210*/  @!P0 DMUL R22, R22, 1.80143985094819840000e+16 ;  /* 0x4350000016168828 */ /* 0x000fd40000000000 */
[----:B------:R-:W-:Y:S01]  /*8220*/  @!P0 IMAD.MOV.U32 R24, RZ, RZ, R23 ;  /* 0x000000ffff188224 */ /* 0x000fe200078e0017 */
[----:B------:R-:W-:Y:S01]  /*8230*/  @!P0 LEA.HI R49, R23, 0xffffffca, RZ, 0xc ;  /* 0xffffffca17318811 */ /* 0x000fe200078f60ff */
[----:B------:R-:W-:-:S03]  /*8240*/  @!P0 IMAD.MOV.U32 R26, RZ, RZ, R22 ;  /* 0x000000ffff1a8224 */ /* 0x000fc600078e0016 */
[----:B------:R-:W-:Y:S02]  /*8250*/  LOP3.LUT R24, R24, 0x800fffff, RZ, 0xc0, !PT ;  /* 0x800fffff18187812 */ /* 0x000fe400078ec0ff */
[----:B------:R-:W-:Y:S02]  /*8260*/  IADD3 R22, PT, PT, R49, -0x3ff, RZ ;  /* 0xfffffc0131167810 */ /* 0x000fe40007ffe0ff */
[----:B------:R-:W-:Y:S01]  /*8270*/  LOP3.LUT R27, R24, 0x3ff00000, RZ, 0xfc, !PT ;  /* 0x3ff00000181b7812 */ /* 0x000fe200078efcff */
[----:B------:R-:W-:-:S03]  /*8280*/  IMAD.MOV.U32 R24, RZ, RZ, RZ ;  /* 0x000000ffff187224 */ /* 0x000fc600078e00ff */
[----:B------:R-:W-:-:S13]  /*8290*/  ISETP.GE.U32.AND P2, PT, R27, 0x3ff6a09f, PT ;  /* 0x3ff6a09f1b00780c */ /* 0x000fda0003f46070 */
[----:B------:R-:W-:Y:S02]  /*82a0*/  @P2 VIADD R25, R27, 0xfff00000 ;  /* 0xfff000001b192836 */ /* 0x000fe40000000000 */
[----:B------:R-:W-:Y:S02]  /*82b0*/  @P2 VIADD R22, R49, 0xfffffc02 ;  /* 0xfffffc0231162836 */ /* 0x000fe40000000000 */
[----:B------:R-:W-:-:S06]  /*82c0*/  @P2 IMAD.MOV.U32 R27, RZ, RZ, R25 ;  /* 0x000000ffff1b2224 */ /* 0x000fcc00078e0019 */
[C---:B------:R-:W-:Y:S02]  /*82d0*/  DADD R30, R26.reuse, 1 ;  /* 0x3ff000001a1e7429 */ /* 0x040fe40000000000 */
[----:B------:R-:W-:-:S04]  /*82e0*/  DADD R26, R26, -1 ;  /* 0xbff000001a1a7429 */ /* 0x000fc80000000000 */
[----:B------:R-:W0:Y:S02]  /*82f0*/  MUFU.RCP64H R25, R31 ;  /* 0x0000001f00197308 */ /* 0x000e240000001800 */
[----:B0-----:R-:W-:-:S08]  /*8300*/  DFMA R34, -R30, R24, 1 ;  /* 0x3ff000001e22742b */ /* 0x001fd00000000118 */
[----:B------:R-:W-:-:S08]  /*8310*/  DFMA R34, R34, R34, R34 ;  /* 0x000000222222722b */ /* 0x000fd00000000022 */
[----:B------:R-:W-:-:S08]  /*8320*/  DFMA R34, R24, R34, R24 ;  /* 0x000000221822722b */ /* 0x000fd00000000018 */
[----:B------:R-:W-:-:S08]  /*8330*/  DMUL R24, R26, R34 ;  /* 0x000000221a187228 */ /* 0x000fd00000000000 */
[----:B------:R-:W-:-:S08]  /*8340*/  DFMA R24, R26, R34, R24 ;  /* 0x000000221a18722b */ /* 0x000fd00000000018 */
[CC--:B------:R-:W-:Y:S02]  /*8350*/  DMUL R32, R24.reuse, R24.reuse ;  /* 0x0000001818207228 */ /* 0x0c0fe40000000000 */
[----:B------:R-:W-:-:S06]  /*8360*/  DMUL R36, R24, R24 ;  /* 0x0000001818247228 */ /* 0x000fcc0000000000 */
[----:B------:R-:W-:Y:S01]  /*8370*/  DFMA R28, R32, UR4, R28 ;  /* 0x00000004201c7c2b */ /* 0x000fe2000800001c */
[----:B------:R-:W-:Y:S01]  /*8380*/  UMOV UR4, 0x75488a3f ;  /* 0x75488a3f00047882 */ /* 0x000fe20000000000 */
[----:B------:R-:W-:-:S06]  /*8390*/  UMOV UR5, 0x3ef3b20a ;  /* 0x3ef3b20a00057882 */ /* 0x000fcc0000000000 */
[----:B------:R-:W-:Y:S01]  /*83a0*/  DFMA R30, R32, R28, UR4 ;  /* 0x00000004201e7e2b */ /* 0x000fe2000800001c */
[----:B------:R-:W-:Y:S01]  /*83b0*/  UMOV UR4, 0xe4faecd5 ;  /* 0xe4faecd500047882 */ /* 0x000fe20000000000 */
[----:B------:R-:W-:Y:S01]  /*83c0*/  UMOV UR5, 0x3f1745cd ;  /* 0x3f1745cd00057882 */ /* 0x000fe20000000000 */
[----:B------:R-:W-:-:S05]  /*83d0*/  DADD R28, R26, -R24 ;  /* 0x000000001a1c7229 */ /* 0x000fca0000000818 */
[----:B------:R-:W-:Y:S01]  /*83e0*/  DFMA R30, R32, R30, UR4 ;  /* 0x00000004201e7e2b */ /* 0x000fe2000800001e */
[----:B------:R-:W-:Y:S01]  /*83f0*/  UMOV UR4, 0x258a578b ;  /* 0x258a578b00047882 */ /* 0x000fe20000000000 */
[----:B------:R-:W-:Y:S01]  /*8400*/  UMOV UR5, 0x3f3c71c7 ;  /* 0x3f3c71c700057882 */ /* 0x000fe20000000000 */
[----:B------:R-:W-:-:S05]  /*8410*/  DADD R28, R28, R28 ;  /* 0x000000001c1c7229 */ /* 0x000fca000000001c */
[----:B------:R-:W-:Y:S01]  /*8420*/  DFMA R30, R32, R30, UR4 ;  /* 0x00000004201e7e2b */ /* 0x000fe2000800001e */
[----:B------:R-:W-:Y:S01]  /*8430*/  UMOV UR4, 0x9242b910 ;  /* 0x9242b91000047882 */ /* 0x000fe20000000000 */
[----:B------:R-:W-:Y:S01]  /*8440*/  UMOV UR5, 0x3f624924 ;  /* 0x3f62492400057882 */ /* 0x000fe20000000000 */
[----:B------:R-:W-:-:S05]  /*8450*/  DFMA R28, R26, -R24, R28 ;  /* 0x800000181a1c722b */ /* 0x000fca000000001c */
[----:B------:R-:W-:Y:S01]  /*8460*/  DFMA R30, R32, R30, UR4 ;  /* 0x00000004201e7e2b */ /* 0x000fe2000800001e */
[----:B------:R-:W-:Y:S01]  /*8470*/  UMOV UR4, 0x99999dfb ;  /* 0x99999dfb00047882 */ /* 0x000fe20000000000 */
[----:B------:R-:W-:Y:S01]  /*8480*/  UMOV UR5, 0x3f899999 ;  /* 0x3f89999900057882 */ /* 0x000fe20000000000 */
[----:B------:R-:W-:-:S05]  /*8490*/  DMUL R28, R34, R28 ;  /* 0x0000001c221c7228 */ /* 0x000fca0000000000 */
[----:B------:R-:W-:Y:S01]  /*84a0*/  DFMA R30, R32, R30, UR4 ;  /* 0x00000004201e7e2b */ /* 0x000fe2000800001e */
[----:B------:R-:W-:Y:S01]  /*84b0*/  UMOV UR4, 0x55555555 ;  /* 0x5555555500047882 */ /* 0x000fe20000000000 */
[----:B------:R-:W-:-:S06]  /*84c0*/  UMOV UR5, 0x3fb55555 ;  /* 0x3fb5555500057882 */ /* 0x000fcc0000000000 */
[----:B------:R-:W-:-:S08]  /*84d0*/  DFMA R26, R32, R30, UR4 ;  /* 0x00000004201a7e2b */ /* 0x000fd0000800001e */
[----:B------:R-:W-:Y:S01]  /*84e0*/  DADD R34, -R26, UR4 ;  /* 0x000000041a227e29 */ /* 0x000fe20008000100 */
[----:B------:R-:W-:Y:S01]  /*84f0*/  UMOV UR4, 0xb9e7b0 ;  /* 0x00b9e7b000047882 */ /* 0x000fe20000000000 */
[----:B------:R-:W-:-:S06]  /*8500*/  UMOV UR5, 0x3c46a4cb ;  /* 0x3c46a4cb00057882 */ /* 0x000fcc0000000000 */
[----:B------:R-:W-:Y:S02]  /*8510*/  DFMA R34, R32, R30, R34 ;  /* 0x0000001e2022722b */ /* 0x000fe40000000022 */
[----:B------:R-:W-:Y:S01]  /*8520*/  DFMA R32, R24, R24, -R36 ;  /* 0x000000181820722b */ /* 0x000fe20000000824 */
[----:B------:R-:W-:Y:S02]  /*8530*/  VIADD R31, R29, 0x100000 ;  /* 0x001000001d1f7836 */ /* 0x000fe40000000000 */
[----:B------:R-:W-:-:S03]  /*8540*/  IMAD.MOV.U32 R30, RZ, RZ, R28 ;  /* 0x000000ffff1e7224 */ /* 0x000fc600078e001c */
[----:B------:R-:W-:Y:S01]  /*8550*/  DADD R34, R34, -UR4 ;  /* 0x8000000422227e29 */ /* 0x000fe20008000000 */
[----:B------:R-:W-:Y:S01]  /*8560*/  UMOV UR4, 0x80000000 ;  /* 0x8000000000047882 */ /* 0x000fe20000000000 */
[----:B------:R-:W-:Y:S01]  /*8570*/  UMOV UR5, 0x43300000 ;  /* 0x4330000000057882 */ /* 0x000fe20000000000 */
[C---:B------:R-:W-:Y:S02]  /*8580*/  DFMA R30, R24.reuse, R30, R32 ;  /* 0x0000001e181e722b */ /* 0x040fe40000000020 */
[----:B------:R-:W-:-:S08]  /*8590*/  DMUL R32, R24, R36 ;  /* 0x0000002418207228 */ /* 0x000fd00000000000 */
[----:B------:R-:W-:-:S08]  /*85a0*/  DFMA R38, R24, R36, -R32 ;  /* 0x000000241826722b */ /* 0x000fd00000000820 */
[----:B------:R-:W-:Y:S02]  /*85b0*/  DFMA R38, R28, R36, R38 ;  /* 0x000000241c26722b */ /* 0x000fe40000000026 */
[----:B------:R-:W-:-:S06]  /*85c0*/  DADD R36, R26, R34 ;  /* 0x000000001a247229 */ /* 0x000fcc0000000022 */
[----:B------:R-:W-:Y:S02]  /*85d0*/  DFMA R30, R24, R30, R38 ;  /* 0x0000001e181e722b */ /* 0x000fe40000000026 */
[----:B------:R-:W-:Y:S02]  /*85e0*/  DADD R38, R26, -R36 ;  /* 0x000000001a267229 */ /* 0x000fe40000000824 */
[----:B------:R-:W-:-:S06]  /*85f0*/  DMUL R26, R36, R32 ;  /* 0x00000020241a7228 */ /* 0x000fcc0000000000 */
[----:B------:R-:W-:Y:S02]  /*8600*/  DADD R38, R34, R38 ;  /* 0x0000000022267229 */ /* 0x000fe40000000026 */
[----:B------:R-:W-:-:S08]  /*8610*/  DFMA R34, R36, R32, -R26 ;  /* 0x000000202422722b */ /* 0x000fd0000000081a */
[----:B------:R-:W-:-:S08]  /*8620*/  DFMA R30, R36, R30, R34 ;  /* 0x0000001e241e722b */ /* 0x000fd00000000022 */
[----:B------:R-:W-:-:S08]  /*8630*/  DFMA R38, R38, R32, R30 ;  /* 0x000000202626722b */ /* 0x000fd0000000001e */
[----:B------:R-:W-:-:S08]  /*8640*/  DADD R32, R26, R38 ;  /* 0x000000001a207229 */ /* 0x000fd00000000026 */
[--C-:B------:R-:W-:Y:S02]  /*8650*/  DADD R30, R24, R32.reuse ;  /* 0x00000000181e7229 */ /* 0x100fe40000000020 */
[----:B------:R-:W-:-:S06]  /*8660*/  DADD R26, R26, -R32 ;  /* 0x000000001a1a7229 */ /* 0x000fcc0000000820 */
[----:B------:R-:W-:Y:S02]  /*8670*/  DADD R24, R24, -R30 ;  /* 0x0000000018187229 */ /* 0x000fe4000000081e */
[----:B------:R-:W-:-:S06]  /*8680*/  DADD R26, R38, R26 ;  /* 0x00000000261a7229 */ /* 0x000fcc000000001a */
[----:B------:R-:W-:-:S08]  /*8690*/  DADD R24, R32, R24 ;  /* 0x0000000020187229 */ /* 0x000fd00000000018 */
[----:B------:R-:W-:-:S08]  /*86a0*/  DADD R24, R26, R24 ;  /* 0x000000001a187229 */ /* 0x000fd00000000018 */
[----:B------:R-:W-:Y:S01]  /*86b0*/  DADD R28, R28, R24 ;  /* 0x000000001c1c7229 */ /* 0x000fe20000000018 */
[----:B------:R-:W-:Y:S01]  /*86c0*/  LOP3.LUT R24, R22, 0x80000000, RZ, 0x3c, !PT ;  /* 0x8000000016187812 */ /* 0x000fe200078e3cff */
[----:B------:R-:W-:-:S06]  /*86d0*/  IMAD.MOV.U32 R25, RZ, RZ, 0x43300000 ;  /* 0x43300000ff197424 */ /* 0x000fcc00078e00ff */
[----:B------:R-:W-:Y:S02]  /*86e0*/  DADD R26, R30, R28 ;  /* 0x000000001e1a7229 */ /* 0x000fe4000000001c */
[----:B------:R-:W-:Y:S01]  /*86f0*/  DADD R24, R24, -UR4 ;  /* 0x8000000418187e29 */ /* 0x000fe20008000000 */
[----:B------:R-:W-:Y:S01]  /*8700*/  UMOV UR4, 0xfefa39ef ;  /* 0xfefa39ef00047882 */ /* 0x000fe20000000000 */
[----:B------:R-:W-:-:S04]  /*8710*/  UMOV UR5, 0x3fe62e42 ;  /* 0x3fe62e4200057882 */ /* 0x000fc80000000000 */
[--C-:B------:R-:W-:Y:S02]  /*8720*/  DADD R32, R30, -R26.reuse ;  /* 0x000000001e207229 */ /* 0x100fe4000000081a */
[----:B------:R-:W-:-:S06]  /*8730*/  DFMA R22, R24, UR4, R26 ;  /* 0x0000000418167c2b */ /* 0x000fcc000800001a */
[----:B------:R-:W-:Y:S02]  /*8740*/  DADD R32, R28, R32 ;  /* 0x000000001c207229 */ /* 0x000fe40000000020 */
[----:B------:R-:W-:-:S08]  /*8750*/  DFMA R30, R24, -UR4, R22 ;  /* 0x80000004181e7c2b */ /* 0x000fd00008000016 */
[----:B------:R-:W-:-:S08]  /*8760*/  DADD R30, -R26, R30 ;  /* 0x000000001a1e7229 */ /* 0x000fd0000000011e */
[----:B------:R-:W-:-:S08]  /*8770*/  DADD R26, R32, -R30 ;  /* 0x00000000201a7229 */ /* 0x000fd0000000081e */
[----:B------:R-:W-:-:S08]  /*8780*/  DFMA R26, R24, UR6, R26 ;  /* 0x00000006181a7c2b */ /* 0x000fd0000800001a */
[----:B------:R-:W-:-:S08]  /*8790*/  DADD R24, R22, R26 ;  /* 0x0000000016187229 */ /* 0x000fd0000000001a */
[----:B------:R-:W-:Y:S02]  /*87a0*/  DADD R22, R22, -R24 ;  /* 0x0000000016167229 */ /* 0x000fe40000000818 */
[----:B------:R-:W-:-:S06]  /*87b0*/  DMUL R32, R24, 2 ;  /* 0x4000000018207828 */ /* 0x000fcc0000000000 */
[----:B------:R-:W-:Y:S02]  /*87c0*/  DADD R22, R26, R22 ;  /* 0x000000001a167229 */ /* 0x000fe40000000016 */
[----:B------:R-:W-:-:S08]  /*87d0*/  DFMA R30, R24, 2, -R32 ;  /* 0x40000000181e782b */ /* 0x000fd00000000820 */
[----:B------:R-:W-:Y:S01]  /*87e0*/  DFMA R30, R22, 2, R30 ;  /* 0x40000000161e782b */ /* 0x000fe2000000001e */
[----:B------:R-:W-:Y:S02]  /*87f0*/  IMAD.MOV.U32 R22, RZ, RZ, 0x652b82fe ;  /* 0x652b82feff167424 */ /* 0x000fe400078e00ff */
[----:B------:R-:W-:-:S05]  /*8800*/  IMAD.MOV.U32 R23, RZ, RZ, 0x3ff71547 ;  /* 0x3ff71547ff177424 */ /* 0x000fca00078e00ff */
[----:B------:R-:W-:-:S08]  /*8810*/  DADD R24, R32, R30 ;  /* 0x0000000020187229 */ /* 0x000fd0000000001e */
[----:B------:R-:W-:Y:S02]  /*8820*/  DFMA R22, R24, R22, 6.75539944105574400000e+15 ;  /* 0x433800001816742b */ /* 0x000fe40000000016 */
[----:B------:R-:W-:Y:S01]  /*8830*/  FSETP.GEU.AND P0, PT, |R25|, 4.1917929649353027344, PT ;  /* 0x4086232b1900780b */ /* 0x000fe20003f0e200 */
[----:B------:R-:W-:-:S05]  /*8840*/  DADD R32, R32, -R24 ;  /* 0x0000000020207229 */ /* 0x000fca0000000818 */
[----:B------:R-:W-:-:S03]  /*8850*/  DADD R26, R22, -6.75539944105574400000e+15 ;  /* 0xc3380000161a7429 */ /* 0x000fc60000000000 */
[----:B------:R-:W-:-:S05]  /*8860*/  DADD R30, R30, R32 ;  /* 0x000000001e1e7229 */ /* 0x000fca0000000020 */
[----:B------:R-:W-:Y:S01]  /*8870*/  DFMA R28, R26, -UR4, R24 ;  /* 0x800000041a1c7c2b */ /* 0x000fe20008000018 */
[----:B------:R-:W-:Y:S01]  /*8880*/  UMOV UR4, 0x3b39803f ;  /* 0x3b39803f00047882 */ /* 0x000fe20000000000 */
[----:B------:R-:W-:-:S06]  /*8890*/  UMOV UR5, 0x3c7abc9e ;  /* 0x3c7abc9e00057882 */ /* 0x000fcc0000000000 */
[----:B------:R-:W-:Y:S01]  /*88a0*/  DFMA R28, R26, -UR4, R28 ;  /* 0x800000041a1c7c2b */ /* 0x000fe2000800001c */
[----:B------:R-:W-:Y:S01]  /*88b0*/  UMOV UR4, 0x69ce2bdf ;  /* 0x69ce2bdf00047882 */ /* 0x000fe20000000000 */
[----:B------:R-:W-:Y:S01]  /*88c0*/  IMAD.MOV.U32 R26, RZ, RZ, -0x35dec16 ;  /* 0xfca213eaff1a7424 */ /* 0x000fe200078e00ff */
[----:B------:R-:W-:Y:S01]  /*88d0*/  UMOV UR5, 0x3e5ade15 ;  /* 0x3e5ade1500057882 */ /* 0x000fe20000000000 */
[----:B------:R-:W-:-:S06]  /*88e0*/  IMAD.MOV.U32 R27, RZ, RZ, 0x3e928af3 ;  /* 0x3e928af3ff1b7424 */ /* 0x000fcc00078e00ff */
[----:B------:R-:W-:Y:S01]  /*88f0*/  DFMA R26, R28, UR4, R26 ;  /* 0x000000041c1a7c2b */ /* 0x000fe2000800001a */
[----:B------:R-:W-:Y:S01]  /*8900*/  UMOV UR4, 0x62401315 ;  /* 0x6240131500047882 */ /* 0x000fe20000000000 */
[----:B------:R-:W-:-:S06]  /*8910*/  UMOV UR5, 0x3ec71dee ;  /* 0x3ec71dee00057882 */ /* 0x000fcc0000000000 */
[----:B------:R-:W-:Y:S01]  /*8920*/  DFMA R26, R28, R26, UR4 ;  /* 0x000000041c1a7e2b */ /* 0x000fe2000800001a */
        /* <DEDUP_REMOVED lines=20> */
[----:B------:R-:W-:-:S08]  /*8a70*/  DFMA R26, R28, R26, UR4 ;  /* 0x000000041c1a7e2b */ /* 0x000fd0000800001a */
[----:B------:R-:W-:-:S08]  /*8a80*/  DFMA R26, R28, R26, 1 ;  /* 0x3ff000001c1a742b */ /* 0x000fd0000000001a */
[----:B------:R-:W-:-:S10]  /*8a90*/  DFMA R26, R28, R26, 1 ;  /* 0x3ff000001c1a742b */ /* 0x000fd4000000001a */
[----:B------:R-:W-:Y:S02]  /*8aa0*/  IMAD R29, R22, 0x100000, R27 ;  /* 0x00100000161d7824 */ /* 0x000fe400078e021b */
[----:B------:R-:W-:Y:S01]  /*8ab0*/  IMAD.MOV.U32 R28, RZ, RZ, R26 ;  /* 0x000000ffff1c7224 */ /* 0x000fe200078e001a */
[----:B------:R-:W-:Y:S06]  /*8ac0*/  @!P0 BRA `(.L_x_112) ;  /* 0x0000000000308947 */ /* 0x000fec0003800000 */
[----:B------:R-:W-:Y:S01]  /*8ad0*/  FSETP.GEU.AND P2, PT, |R25|, 4.2275390625, PT ;  /* 0x408748001900780b */ /* 0x000fe20003f4e200 */
[C---:B------:R-:W-:Y:S02]  /*8ae0*/  DADD R28, R24.reuse, +INF ;  /* 0x7ff00000181c7429 */ /* 0x040fe40000000000 */
[----:B------:R-:W-:-:S08]  /*8af0*/  DSETP.GEU.AND P0, PT, R24, RZ, PT ;  /* 0x000000ff1800722a */ /* 0x000fd00003f0e000 */
[----:B------:R-:W-:Y:S02]  /*8b00*/  FSEL R28, R28, RZ, P0 ;  /* 0x000000ff1c1c7208 */ /* 0x000fe40000000000 */
[----:B------:R-:W-:Y:S02]  /*8b10*/  @!P2 LEA.HI R23, R22, R22, RZ, 0x1 ;  /* 0x000000161617a211 */ /* 0x000fe400078f08ff */
[----:B------:R-:W-:Y:S02]  /*8b20*/  FSEL R29, R29, RZ, P0 ;  /* 0x000000ff1d1d7208 */ /* 0x000fe40000000000 */
[----:B------:R-:W-:-:S05]  /*8b30*/  @!P2 SHF.R.S32.HI R23, RZ, 0x1, R23 ;  /* 0x00000001ff17a819 */ /* 0x000fca0000011417 */
[----:B------:R-:W-:Y:S02]  /*8b40*/  @!P2 IMAD.IADD R22, R22, 0x1, -R23 ;  /* 0x000000011616a824 */ /* 0x000fe400078e0a17 */
[----:B------:R-:W-:-:S03]  /*8b50*/  @!P2 IMAD R27, R23, 0x100000, R27 ;  /* 0x00100000171ba824 */ /* 0x000fc600078e021b */
[----:B------:R-:W-:Y:S01]  /*8b60*/  @!P2 LEA R23, R22, 0x3ff00000, 0x14 ;  /* 0x3ff000001617a811 */ /* 0x000fe200078ea0ff */
[----:B------:R-:W-:-:S06]  /*8b70*/  @!P2 IMAD.MOV.U32 R22, RZ, RZ, RZ ;  /* 0x000000ffff16a224 */ /* 0x000fcc00078e00ff */
[----:B------:R-:W-:-:S11]  /*8b80*/  @!P2 DMUL R28, R26, R22 ;  /* 0x000000161a1ca228 */ /* 0x000fd60000000000 */
.L_x_112:
[----:B------:R-:W-:Y:S01]  /*8b90*/  DFMA R30, R30, R28, R28 ;  /* 0x0000001c1e1e722b */ /* 0x000fe2000000001c */
[----:B------:R-:W-:Y:S01]  /*8ba0*/  IMAD.MOV.U32 R22, RZ, RZ, R0 ;  /* 0x000000ffff167224 */ /* 0x000fe200078e0000 */
[----:B------:R-:W-:Y:S01]  /*8bb0*/  DSETP.NEU.AND P0, PT, |R28|, +INF , PT ;  /* 0x7ff000001c00742a */ /* 0x000fe20003f0d200 */
[----:B------:R-:W-:-:S07]  /*8bc0*/  IMAD.MOV.U32 R23, RZ, RZ, 0x0 ;  /* 0x00000000ff177424 */ /* 0x000fce00078e00ff */
[----:B------:R-:W-:Y:S02]  /*8bd0*/  FSEL R24, R28, R30, !P0 ;  /* 0x0000001e1c187208 */ /* 0x000fe40004000000 */
[----:B------:R-:W-:Y:S01]  /*8be0*/  FSEL R28, R29, R31, !P0 ;  /* 0x0000001f1d1c7208 */ /* 0x000fe20004000000 */
[----:B------:R-:W-:Y:S06]  /*8bf0*/  RET.REL.NODEC R22 `(_Z12checkGeneralRPiS0_iiiiiddf) ;  /* 0xffffff7416007950 */ /* 0x000fec0003c3ffff */
.L_x_113:
[----:B------:R-:W-:-:S00]  /*8c00*/  BRA `(.L_x_113) ;  /* 0xfffffffc00fc7947 */ /* 0x000fc0000383ffff */
[----:B------:R-:W-:-:S00]  /*8c10*/  NOP ;  /* 0x0000000000007918 */ /* 0x000fc00000000000 */
        /* <DEDUP_REMOVED lines=14> */
.L_x_118:


//--------------------- .text._Z5saxpyifPfS_      --------------------------
	.section	.text._Z5saxpyifPfS_,"ax",@progbits
	.align	128
        .global         _Z5saxpyifPfS_
        .type           _Z5saxpyifPfS_,@function
        .size           _Z5saxpyifPfS_,(.L_x_120 - _Z5saxpyifPfS_)
        .other          _Z5saxpyifPfS_,@"STO_CUDA_ENTRY STV_DEFAULT"
_Z5saxpyifPfS_:
.text._Z5saxpyifPfS_:
[----:B------:R-:W-:Y:S01]  /*0000*/  LDC R1, c[0x0][0x37c] ;  /* 0x0000df00ff017b82 */ /* 0x000fe20000000800 */
[----:B------:R-:W0:Y:S07]  /*0010*/  S2R R0, SR_TID.X ;  /* 0x0000000000007919 */ /* 0x000e2e0000002100 */
[----:B------:R-:W0:Y:S01]  /*0020*/  S2UR UR4, SR_CTAID.X ;  /* 0x00000000000479c3 */ /* 0x000e220000002500 */
[----:B------:R-:W1:Y:S07]  /*0030*/  LDCU UR5, c[0x0][0x380] ;  /* 0x00007000ff0577ac */ /* 0x000e6e0008000800 */
[----:B------:R-:W0:Y:S02]  /*0040*/  LDC R7, c[0x0][0x360] ;  /* 0x0000d800ff077b82 */ /* 0x000e240000000800 */
[----:B0-----:R-:W-:-:S05]  /*0050*/  IMAD R7, R7, UR4, R0 ;  /* 0x0000000407077c24 */ /* 0x001fca000f8e0200 */
[----:B-1----:R-:W-:-:S13]  /*0060*/  ISETP.GE.AND P0, PT, R7, UR5, PT ;  /* 0x0000000507007c0c */ /* 0x002fda000bf06270 */
[----:B------:R-:W-:Y:S05]  /*0070*/  @P0 EXIT ;  /* 0x000000000000094d */ /* 0x000fea0003800000 */
[----:B------:R-:W0:Y:S01]  /*0080*/  LDC.64 R2, c[0x0][0x388] ;  /* 0x0000e200ff027b82 */ /* 0x000e220000000a00 */
[----:B------:R-:W1:Y:S01]  /*0090*/  LDCU.64 UR4, c[0x0][0x358] ;  /* 0x00006b00ff0477ac */ /* 0x000e620008000a00 */
[----:B------:R-:W2:Y:S06]  /*00a0*/  LDCU UR6, c[0x0][0x384] ;  /* 0x00007080ff0677ac */ /* 0x000eac0008000800 */
[----:B------:R-:W3:Y:S01]  /*00b0*/  LDC.64 R4, c[0x0][0x390] ;  /* 0x0000e400ff047b82 */ /* 0x000ee20000000a00 */
[----:B0-----:R-:W-:-:S06]  /*00c0*/  IMAD.WIDE R2, R7, 0x4, R2 ;  /* 0x0000000407027825 */ /* 0x001fcc00078e0202 */
[----:B-1----:R-:W2:Y:S01]  /*00d0*/  LDG.E R2, desc[UR4][R2.64] ;  /* 0x0000000402027981 */ /* 0x002ea2000c1e1900 */
[----:B---3--:R-:W-:-:S05]  /*00e0*/  IMAD.WIDE R4, R7, 0x4, R4 ;  /* 0x0000000407047825 */ /* 0x008fca00078e0204 */
[----:B------:R-:W2:Y:S02]  /*00f0*/  LDG.E R7, desc[UR4][R4.64] ;  /* 0x0000000404077981 */ /* 0x000ea4000c1e1900 */
[----:B--2---:R-:W-:-:S05]  /*0100*/  FFMA R7, R2, UR6, R7 ;  /* 0x0000000602077c23 */ /* 0x004fca0008000007 */
[----:B------:R-:W-:Y:S01]  /*0110*/  STG.E desc[UR4][R4.64], R7 ;  /* 0x0000000704007986 */ /* 0x000fe2000c101904 */
[----:B------:R-:W-:Y:S05]  /*0120*/  EXIT ;  /* 0x000000000000794d */ /* 0x000fea0003800000 */
.L_x_114:
        /* <DEDUP_REMOVED lines=13> */
.L_x_120:


//--------------------- .nv.global.init           --------------------------
	.section	.nv.global.init,"aw",@progbits
	.align	4
.nv.global.init:
	.type		__cudart_i2opi_f,@object
	.size		__cudart_i2opi_f,($str$1 - __cudart_i2opi_f)
__cudart_i2opi_f:
        /*0000*/ 	.byte	0x41, 0x90, 0x43, 0x3c, 0x99, 0x95, 0x62, 0xdb, 0xc0, 0xdd, 0x34, 0xf5, 0xd1, 0x57, 0x27, 0xfc
        /*0010*/ 	.byte	0x29, 0x15, 0x44, 0x4e, 0x6e, 0x83, 0xf9, 0xa2
	.type		$str$1,@object
	.size		$str$1,($str$2 - $str$1)
$str$1:
        /*0018*/ 	.byte	0x20, 0x20, 0x20, 0x20, 0x2d, 0x3e, 0x20, 0x25, 0x66, 0x0a, 0x00
	.type		$str$2,@object
	.size		$str$2,($str - $str$2)
$str$2:
        /*0023*/ 	.byte	0x72, 0x65, 0x73, 0x20, 0x3d, 0x20, 0x25, 0x64, 0x20, 0x25, 0x64, 0x20, 0x25, 0x64, 0x0a, 0x00
	.type		$str,@object
	.size		$str,(.L_0 - $str)
$str:
        /*0033*/ 	.byte	0x41, 0x66, 0x74, 0x65, 0x72, 0x20, 0x69, 0x6e, 0x74, 0x65, 0x72, 0x70, 0x6f, 0x6c, 0x20, 0x61
        /*0043*/ 	.byte	0x3a, 0x20, 0x25, 0x64, 0x20, 0x62, 0x3a, 0x20, 0x25, 0x64, 0x20, 0x25, 0x66, 0x0a, 0x00
.L_0:


//--------------------- .nv.shared.reserved.0     --------------------------
	.section	.nv.shared.reserved.0,"aw",@nobits
	.weak		__nv_reservedSMEM_offset_0_alias
	.size		__nv_reservedSMEM_offset_0_alias, 0, 64
	.other		__nv_reservedSMEM_offset_0_alias,@"STO_CUDA_RESERVED_SHARED STV_DEFAULT"
__nv_reservedSMEM_offset_0_alias:
	.zero		0
	.zero		64


//--------------------- .nv.constant0._Z12checkGeneralRPiS0_iiiiiddf --------------------------
	.section	.nv.constant0._Z12checkGeneralRPiS0_iiiiiddf,"a",@progbits
	.sectionflags	@""
	.align	4
.nv.constant0._Z12checkGeneralRPiS0_iiiiiddf:
	.zero		956


//--------------------- .nv.constant0._Z5saxpyifPfS_ --------------------------
	.section	.nv.constant0._Z5saxpyifPfS_,"a",@progbits
	.sectionflags	@""
	.align	4
.nv.constant0._Z5saxpyifPfS_:
	.zero		920


//--------------------- SYMBOLS --------------------------

	.type		.nv.reservedSmem.offset0,@object
	.size		.nv.reservedSmem.offset0,0x4
	.type		vprintf,@function
